# CuTe-DSL kernel — source=cudnn_frontend_dsl family=gemm_amax
# config = {"ab_dtype": "Float8E4M3FN", "sf_vec": 16, "mma_mn": [128, 128], "cluster_mn": [2, 1]}


// ===== COMPILED SASS (sm_100a) =====

	.target	sm_100a

	.elftype	@"ET_EXEC"


//--------------------- .note.nv.tkinfo           --------------------------
	.section	.note.nv.tkinfo,"",@"SHT_NOTE"
	.sectionflags	@"SHF_NOTE_NV_TKINFO"
	.tkinfo
        /*0018*/ 	.word	0x00000081
        /*0030*/ 	.string	""
        /*0030*/ 	.string	"ptxas"
        /*0030*/ 	.string	"Cuda compilation tools, release 12.9, V12.9.83"
        /*0030*/ 	.string	"Build system must define TOOLS_VERSION_EXTENDED"
        /*0030*/ 	.string	"-O 3 -arch sm_100a "



//--------------------- .note.nv.cuver            --------------------------
	.section	.note.nv.cuver,"",@"SHT_NOTE"
	.sectionflags	@"SHF_NOTE_NV_CUVER"
        /*0018*/ 	.short	0x0001
        /*001a*/ 	.short	0x0064
        /*001c*/ 	.short	0x0001
        /*001e*/ 	.short	0x0000
        /*0020*/ 	.short	0x0001
        /*0022*/ 	.short	0x0000


//--------------------- .nv.info                  --------------------------
	.section	.nv.info,"",@"SHT_CUDA_INFO"
	.align	4


	//----- nvinfo : EIATTR_REGCOUNT
	.align		4
        /*0000*/ 	.byte	0x04, 0x2f
        /*0002*/ 	.short	(.L_4 - .L_3)
	.align		4
.L_3:
        /*0004*/ 	.word	index@(kernel_cutlass_kernel_cudnngemm_amaxdense_blockscaled_gemm_persistent_amaxSm100BlockScaledPersistentDenseGemmKernel_object_at__TiledMMA_ThrLayoutVMNK11110000_PermutationMNK____MMAAtom_Thr_0)
        /*0008*/ 	.word	0x00000048


	//----- nvinfo : EIATTR_FRAME_SIZE
	.align		4
.L_4:
        /*000c*/ 	.byte	0x04, 0x11
        /*000e*/ 	.short	(.L_6 - .L_5)
	.align		4
.L_5:
        /*0010*/ 	.word	index@($__internal_2_$__cuda_sm10x_tcgen05_guardrail_trap_unallocated_columns_being_dealloced)
        /*0014*/ 	.word	0x00000000


	//----- nvinfo : EIATTR_FRAME_SIZE
	.align		4
.L_6:
        /*0018*/ 	.byte	0x04, 0x11
        /*001a*/ 	.short	(.L_8 - .L_7)
	.align		4
.L_7:
        /*001c*/ 	.word	index@($__internal_1_$__cuda_sm10x_tcgen05_guardrail_trap_phase_invalid_during_alloc)
        /*0020*/ 	.word	0x00000000


	//----- nvinfo : EIATTR_FRAME_SIZE
	.align		4
.L_8:
        /*0024*/ 	.byte	0x04, 0x11
        /*0026*/ 	.short	(.L_10 - .L_9)
	.align		4
.L_9:
        /*0028*/ 	.word	index@($__internal_0_$__cuda_sm10x_tcgen05_guardrail_trap_col_being_dealloced_not_returned_by_alloc)
        /*002c*/ 	.word	0x00000000


	//----- nvinfo : EIATTR_FRAME_SIZE
	.align		4
.L_10:
        /*0030*/ 	.byte	0x04, 0x11
        /*0032*/ 	.short	(.L_12 - .L_11)
	.align		4
.L_11:
        /*0034*/ 	.word	index@(kernel_cutlass_kernel_cudnngemm_amaxdense_blockscaled_gemm_persistent_amaxSm100BlockScaledPersistentDenseGemmKernel_object_at__TiledMMA_ThrLayoutVMNK11110000_PermutationMNK____MMAAtom_Thr_0)
        /*0038*/ 	.word	0x00000000


	//----- nvinfo : EIATTR_MIN_STACK_SIZE
	.align		4
.L_12:
        /*003c*/ 	.byte	0x04, 0x12
        /*003e*/ 	.short	(.L_14 - .L_13)
	.align		4
.L_13:
        /*0040*/ 	.word	index@(kernel_cutlass_kernel_cudnngemm_amaxdense_blockscaled_gemm_persistent_amaxSm100BlockScaledPersistentDenseGemmKernel_object_at__TiledMMA_ThrLayoutVMNK11110000_PermutationMNK____MMAAtom_Thr_0)
        /*0044*/ 	.word	0x00000000
.L_14:


//--------------------- .nv.info.kernel_cutlass_kernel_cudnngemm_amaxdense_blockscaled_gemm_persistent_amaxSm100BlockScaledPersistentDenseGemmKernel_object_at__TiledMMA_ThrLayoutVMNK11110000_PermutationMNK____MMAAtom_Thr_0 --------------------------
	.section	.nv.info.kernel_cutlass_kernel_cudnngemm_amaxdense_blockscaled_gemm_persistent_amaxSm100BlockScaledPersistentDenseGemmKernel_object_at__TiledMMA_ThrLayoutVMNK11110000_PermutationMNK____MMAAtom_Thr_0,"",@"SHT_CUDA_INFO"
	.sectionflags	@""
	.align	4


	//----- nvinfo : EIATTR_CUDA_API_VERSION
	.align		4
        /*0000*/ 	.byte	0x04, 0x37
        /*0002*/ 	.short	(.L_16 - .L_15)
.L_15:
        /*0004*/ 	.word	0x00000081


	//----- nvinfo : EIATTR_KPARAM_INFO
	.align		4
.L_16:
        /*0008*/ 	.byte	0x04, 0x17
        /*000a*/ 	.short	(.L_18 - .L_17)
.L_17:
        /*000c*/ 	.word	0x00000000
        /*0010*/ 	.short	0x000a
        /*0012*/ 	.short	0x02e0
        /*0014*/ 	.byte	0x00, 0xf0, 0x31, 0x00


	//----- nvinfo : EIATTR_KPARAM_INFO
	.align		4
.L_18:
        /*0018*/ 	.byte	0x04, 0x17
        /*001a*/ 	.short	(.L_20 - .L_19)
.L_19:
        /*001c*/ 	.word	0x00000000
        /*0020*/ 	.short	0x0009
        /*0022*/ 	.short	0x02d4
        /*0024*/ 	.byte	0x00, 0xf0, 0x31, 0x00


	//----- nvinfo : EIATTR_KPARAM_INFO
	.align		4
.L_20:
        /*0028*/ 	.byte	0x04, 0x17
        /*002a*/ 	.short	(.L_22 - .L_21)
.L_21:
        /*002c*/ 	.word	0x00000000
        /*0030*/ 	.short	0x0008
        /*0032*/ 	.short	0x02c8
        /*0034*/ 	.byte	0x00, 0xf0, 0x31, 0x00


	//----- nvinfo : EIATTR_KPARAM_INFO
	.align		4
.L_22:
        /*0038*/ 	.byte	0x04, 0x17
        /*003a*/ 	.short	(.L_24 - .L_23)
.L_23:
        /*003c*/ 	.word	0x00000000
        /*0040*/ 	.short	0x0007
        /*0042*/ 	.short	0x02c0
        /*0044*/ 	.byte	0x00, 0xf0, 0x21, 0x00


	//----- nvinfo : EIATTR_KPARAM_INFO
	.align		4
.L_24:
        /*0048*/ 	.byte	0x04, 0x17
        /*004a*/ 	.short	(.L_26 - .L_25)
.L_25:
        /*004c*/ 	.word	0x00000000
        /*0050*/ 	.short	0x0006
        /*0052*/ 	.short	0x0240
        /*0054*/ 	.byte	0x00, 0xf0, 0x01, 0x02


	//----- nvinfo : EIATTR_KPARAM_INFO
	.align		4
.L_26:
        /*0058*/ 	.byte	0x04, 0x17
        /*005a*/ 	.short	(.L_28 - .L_27)
.L_27:
        /*005c*/ 	.word	0x00000000
        /*0060*/ 	.short	0x0005
        /*0062*/ 	.short	0x01c0
        /*0064*/ 	.byte	0x00, 0xf0, 0x01, 0x02


	//----- nvinfo : EIATTR_KPARAM_INFO
	.align		4
.L_28:
        /*0068*/ 	.byte	0x04, 0x17
        /*006a*/ 	.short	(.L_30 - .L_29)
.L_29:
        /*006c*/ 	.word	0x00000000
        /*0070*/ 	.short	0x0004
        /*0072*/ 	.short	0x0140
        /*0074*/ 	.byte	0x00, 0xf0, 0x01, 0x02


	//----- nvinfo : EIATTR_KPARAM_INFO
	.align		4
.L_30:
        /*0078*/ 	.byte	0x04, 0x17
        /*007a*/ 	.short	(.L_32 - .L_31)
.L_31:
        /*007c*/ 	.word	0x00000000
        /*0080*/ 	.short	0x0003
        /*0082*/ 	.short	0x00c0
        /*0084*/ 	.byte	0x00, 0xf0, 0x01, 0x02


	//----- nvinfo : EIATTR_KPARAM_INFO
	.align		4
.L_32:
        /*0088*/ 	.byte	0x04, 0x17
        /*008a*/ 	.short	(.L_34 - .L_33)
.L_33:
        /*008c*/ 	.word	0x00000000
        /*0090*/ 	.short	0x0002
        /*0092*/ 	.short	0x0040
        /*0094*/ 	.byte	0x00, 0xf0, 0x01, 0x02


	//----- nvinfo : EIATTR_KPARAM_INFO
	.align		4
.L_34:
        /*0098*/ 	.byte	0x04, 0x17
        /*009a*/ 	.short	(.L_36 - .L_35)
.L_35:
        /*009c*/ 	.word	0x00000000
        /*00a0*/ 	.short	0x0001
        /*00a2*/ 	.short	0x000c
        /*00a4*/ 	.byte	0x00, 0xf0, 0x31, 0x00


	//----- nvinfo : EIATTR_KPARAM_INFO
	.align		4
.L_36:
        /*00a8*/ 	.byte	0x04, 0x17
        /*00aa*/ 	.short	(.L_38 - .L_37)
.L_37:
        /*00ac*/ 	.word	0x00000000
        /*00b0*/ 	.short	0x0000
        /*00b2*/ 	.short	0x0000
        /*00b4*/ 	.byte	0x00, 0xf0, 0x31, 0x00


	//----- nvinfo : EIATTR_AT_ENTRY_FRAGMENTS
	.align		4
.L_38:
        /*00b8*/ 	.byte	0x04, 0x4f
        /*00ba*/ 	.short	(.L_40 - .L_39)


	//   ....[0]....
.L_39:
        /*00bc*/ 	.word	0x00000004


	//----- nvinfo : EIATTR_RESERVED_SMEM_USED
	.align		4
.L_40:
        /*00c0*/ 	.byte	0x01, 0x41
	.zero		2


	//----- nvinfo : EIATTR_SPARSE_MMA_MASK
	.align		4
        /*00c4*/ 	.byte	0x03, 0x50
        /*00c6*/ 	.short	0x0000


	//----- nvinfo : EIATTR_TCGEN05_1CTA_USED
	.align		4
        /*00c8*/ 	.byte	0x01, 0x51
	.zero		2


	//----- nvinfo : EIATTR_MAXREG_COUNT
	.align		4
        /*00cc*/ 	.byte	0x03, 0x1b
        /*00ce*/ 	.short	0x00ff


	//----- nvinfo : EIATTR_NUM_BARRIERS
	.align		4
        /*00d0*/ 	.byte	0x02, 0x4c
        /*00d2*/ 	.byte	0x04
	.zero		1


	//----- nvinfo : EIATTR_INT_WARP_WIDE_INSTR_OFFSETS
	.align		4
        /*00d4*/ 	.byte	0x04, 0x31
        /*00d6*/ 	.short	(.L_42 - .L_41)


	//   ....[0]....
.L_41:
        /*00d8*/ 	.word	0x00003e20


	//   ....[1]....
        /*00dc*/ 	.word	0x00003e60


	//----- nvinfo : EIATTR_COOP_GROUP_MASK_REGIDS
	.align		4
.L_42:
        /*00e0*/ 	.byte	0x04, 0x29
        /*00e2*/ 	.short	(.L_44 - .L_43)


	//   ....[0]....
.L_43:
        /*00e4*/ 	.word	0xffffffff


	//   ....[1]....
        /*00e8*/ 	.word	0xffffffff


	//   ....[2]....
        /*00ec*/ 	.word	0xffffffff


	//   ....[3]....
        /*00f0*/ 	.word	0xffffffff


	//   ....[4]....
        /*00f4*/ 	.word	0xffffffff


	//   ....[5]....
        /*00f8*/ 	.word	0xffffffff


	//   ....[6]....
        /*00fc*/ 	.word	0xffffffff


	//   ....[7]....
        /*0100*/ 	.word	0xffffffff


	//----- nvinfo : EIATTR_COOP_GROUP_INSTR_OFFSETS
	.align		4
.L_44:
        /*0104*/ 	.byte	0x04, 0x28
        /*0106*/ 	.short	(.L_46 - .L_45)


	//   ....[0]....
.L_45:
        /*0108*/ 	.word	0x00000400


	//   ....[1]....
        /*010c*/ 	.word	0x000005b0


	//   ....[2]....
        /*0110*/ 	.word	0x00000650


	//   ....[3]....
        /*0114*/ 	.word	0x00001d20


	//   ....[4]....
        /*0118*/ 	.word	0x00001fe0


	//   ....[5]....
        /*011c*/ 	.word	0x00003980


	//   ....[6]....
        /*0120*/ 	.word	0x00003d40


	//   ....[7]....
        /*0124*/ 	.word	0x00003f10


	//----- nvinfo : EIATTR_VRC_CTA_INIT_COUNT
	.align		4
.L_46:
        /*0128*/ 	.byte	0x02, 0x4a
        /*012a*/ 	.byte	0x80
	.zero		1


	//----- nvinfo : EIATTR_MBARRIER_INSTR_OFFSETS
	.align		4
        /*012c*/ 	.byte	0x04, 0x39
        /*012e*/ 	.short	(.L_48 - .L_47)


	//   ....[0]....
.L_47:
        /*0130*/ 	.word	0x000002f0
        /*0134*/ 	.word	0x000000ff
        /*0138*/ 	.word	0x00000000
        /*013c*/ 	.short	0x0100
        /*013e*/ 	.byte	0x05
	.zero		1


	//   ....[1]....
        /*0140*/ 	.word	0x00000300
        /*0144*/ 	.word	0x000000ff
        /*0148*/ 	.word	0x00000008
        /*014c*/ 	.short	0x0100
        /*014e*/ 	.byte	0x05
	.zero		1


	//   ....[2]....
        /*0150*/ 	.word	0x00000310
        /*0154*/ 	.word	0x000000ff
        /*0158*/ 	.word	0x00000010
        /*015c*/ 	.short	0x0100
        /*015e*/ 	.byte	0x05
	.zero		1


	//   ....[3]....
        /*0160*/ 	.word	0x00000320
        /*0164*/ 	.word	0x000000ff
        /*0168*/ 	.word	0x00000018
        /*016c*/ 	.short	0x0100
        /*016e*/ 	.byte	0x05
	.zero		1


	//   ....[4]....
        /*0170*/ 	.word	0x00000330
        /*0174*/ 	.word	0x000000ff
        /*0178*/ 	.word	0x00000020
        /*017c*/ 	.short	0x0100
        /*017e*/ 	.byte	0x05
	.zero		1


	//   ....[5]....
        /*0180*/ 	.word	0x00000340
        /*0184*/ 	.word	0x000000ff
        /*0188*/ 	.word	0x00000028
        /*018c*/ 	.short	0x0100
        /*018e*/ 	.byte	0x05
	.zero		1


	//   ....[6]....
        /*0190*/ 	.word	0x00000350
        /*0194*/ 	.word	0x000000ff
        /*0198*/ 	.word	0x00000030
        /*019c*/ 	.short	0x0100
        /*019e*/ 	.byte	0x05
	.zero		1


	//   ....[7]....
        /*01a0*/ 	.word	0x00000360
        /*01a4*/ 	.word	0x000000ff
        /*01a8*/ 	.word	0x00000038
        /*01ac*/ 	.short	0x0100
        /*01ae*/ 	.byte	0x05
	.zero		1


	//   ....[8]....
        /*01b0*/ 	.word	0x00000370
        /*01b4*/ 	.word	0x000000ff
        /*01b8*/ 	.word	0x00000040
        /*01bc*/ 	.short	0x0100
        /*01be*/ 	.byte	0x05
	.zero		1


	//   ....[9]....
        /*01c0*/ 	.word	0x00000380
        /*01c4*/ 	.word	0x000000ff
        /*01c8*/ 	.word	0x00000048
        /*01cc*/ 	.short	0x0100
        /*01ce*/ 	.byte	0x05
	.zero		1


	//   ....[10]....
        /*01d0*/ 	.word	0x00000390
        /*01d4*/ 	.word	0x000000ff
        /*01d8*/ 	.word	0x00000050
        /*01dc*/ 	.short	0x0100
        /*01de*/ 	.byte	0x05
	.zero		1


	//   ....[11]....
        /*01e0*/ 	.word	0x000003a0
        /*01e4*/ 	.word	0x000000ff
        /*01e8*/ 	.word	0x00000058
        /*01ec*/ 	.short	0x0100
        /*01ee*/ 	.byte	0x05
	.zero		1


	//   ....[12]....
        /*01f0*/ 	.word	0x00000520
        /*01f4*/ 	.word	0x000000ff
        /*01f8*/ 	.word	0x00000060
        /*01fc*/ 	.short	0x0100
        /*01fe*/ 	.byte	0x06
	.zero		1


	//   ....[13]....
        /*0200*/ 	.word	0x00000530
        /*0204*/ 	.word	0x000000ff
        /*0208*/ 	.word	0x00000068
        /*020c*/ 	.short	0x0100
        /*020e*/ 	.byte	0x06
	.zero		1


	//   ....[14]....
        /*0210*/ 	.word	0x00000540
        /*0214*/ 	.word	0x000000ff
        /*0218*/ 	.word	0x00000070
        /*021c*/ 	.short	0x0100
        /*021e*/ 	.byte	0x06
	.zero		1


	//   ....[15]....
        /*0220*/ 	.word	0x00000550
        /*0224*/ 	.word	0x000000ff
        /*0228*/ 	.word	0x00000078
        /*022c*/ 	.short	0x0100
        /*022e*/ 	.byte	0x06
	.zero		1


	//   ....[16]....
        /*0230*/ 	.word	0x00000a60
        /*0234*/ 	.word	0x000000ff
        /*0238*/ 	.word	0x00000030
        /*023c*/ 	.short	0x010a
        /*023e*/ 	.byte	0x06
	.zero		1


	//   ....[17]....
        /*0240*/ 	.word	0x00000c70
        /*0244*/ 	.word	0x000000ff
        /*0248*/ 	.word	0x00000030
        /*024c*/ 	.short	0x010a
        /*024e*/ 	.byte	0x19
	.zero		1


	//   ....[18]....
        /*0250*/ 	.word	0x00000dd0
        /*0254*/ 	.word	0x000000ff
        /*0258*/ 	.word	0x00000030
        /*025c*/ 	.short	0x010a
        /*025e*/ 	.byte	0x21
	.zero		1


	//   ....[19]....
        /*0260*/ 	.word	0x00001150
        /*0264*/ 	.word	0x000000ff
        /*0268*/ 	.word	0x00000030
        /*026c*/ 	.short	0x010a
        /*026e*/ 	.byte	0x04
	.zero		1


	//   ....[20]....
        /*0270*/ 	.word	0x00001730
        /*0274*/ 	.word	0x000000ff
        /*0278*/ 	.word	0x00000000
        /*027c*/ 	.short	0x010a
        /*027e*/ 	.byte	0x12
	.zero		1


	//   ....[21]....
        /*0280*/ 	.word	0x00001750
        /*0284*/ 	.word	0x000000ff
        /*0288*/ 	.word	0x00000070
        /*028c*/ 	.short	0x010a
        /*028e*/ 	.byte	0x11
	.zero		1


	//   ....[22]....
        /*0290*/ 	.word	0x000019a0
        /*0294*/ 	.word	0x000000ff
        /*0298*/ 	.word	0x00000000
        /*029c*/ 	.short	0x010a
        /*029e*/ 	.byte	0x10
	.zero		1


	//   ....[23]....
        /*02a0*/ 	.word	0x00001b00
        /*02a4*/ 	.word	0x000000ff
        /*02a8*/ 	.word	0x00000000
        /*02ac*/ 	.short	0x010a
        /*02ae*/ 	.byte	0x1a
	.zero		1


	//   ....[24]....
        /*02b0*/ 	.word	0x00001cb0
        /*02b4*/ 	.word	0x00000002
        /*02b8*/ 	.word	0x00000070
        /*02bc*/ 	.short	0x010a
        /*02be*/ 	.byte	0xff
	.zero		1


	//   ....[25]....
        /*02c0*/ 	.word	0x00002670
        /*02c4*/ 	.word	0x00000028
        /*02c8*/ 	.word	0x00000060
        /*02cc*/ 	.short	0x010a
        /*02ce*/ 	.byte	0xff
	.zero		1


	//   ....[26]....
        /*02d0*/ 	.word	0x00003b20
        /*02d4*/ 	.word	0x00000028
        /*02d8*/ 	.word	0x00000070
        /*02dc*/ 	.short	0x0101
        /*02de*/ 	.byte	0xff
	.zero		1


	//   ....[27]....
        /*02e0*/ 	.word	0x00003f70
        /*02e4*/ 	.word	0x00000002
        /*02e8*/ 	.word	0x00000030
        /*02ec*/ 	.short	0x010a
        /*02ee*/ 	.byte	0xff
	.zero		1


	//   ....[28]....
        /*02f0*/ 	.word	0x00003ff0
        /*02f4*/ 	.word	0x00000002
        /*02f8*/ 	.word	0x00000030
        /*02fc*/ 	.short	0x010a
        /*02fe*/ 	.byte	0xff
	.zero		1


	//   ....[29]....
        /*0300*/ 	.word	0x00004070
        /*0304*/ 	.word	0x00000002
        /*0308*/ 	.word	0x00000070
        /*030c*/ 	.short	0x010a
        /*030e*/ 	.byte	0xff
	.zero		1


	//   ....[30]....
        /*0310*/ 	.word	0x000040f0
        /*0314*/ 	.word	0x00000002
        /*0318*/ 	.word	0x00000000
        /*031c*/ 	.short	0x010a
        /*031e*/ 	.byte	0xff
	.zero		1


	//   ....[31]....
        /*0320*/ 	.word	0x00004150
        /*0324*/ 	.word	0x00000002
        /*0328*/ 	.word	0x00000070
        /*032c*/ 	.short	0x010a
        /*032e*/ 	.byte	0xff
	.zero		1


	//   ....[32]....
        /*0330*/ 	.word	0x000041b0
        /*0334*/ 	.word	0x00000028
        /*0338*/ 	.word	0x00000060
        /*033c*/ 	.short	0x010a
        /*033e*/ 	.byte	0xff
	.zero		1


	//----- nvinfo : EIATTR_NUM_MBARRIERS
	.align		4
.L_48:
        /*0340*/ 	.byte	0x03, 0x38
        /*0342*/ 	.short	0x0010


	//----- nvinfo : EIATTR_EXIT_INSTR_OFFSETS
	.align		4
        /*0344*/ 	.byte	0x04, 0x1c
        /*0346*/ 	.short	(.L_50 - .L_49)


	//   ....[0]....
.L_49:
        /*0348*/ 	.word	0x00001ce0


	//   ....[1]....
        /*034c*/ 	.word	0x00003f30


	//----- nvinfo : EIATTR_REQNTID
	.align		4
.L_50:
        /*0350*/ 	.byte	0x04, 0x10
        /*0352*/ 	.short	(.L_52 - .L_51)
.L_51:
        /*0354*/ 	.word	0x000000c0
        /*0358*/ 	.word	0x00000001
        /*035c*/ 	.word	0x00000001


	//----- nvinfo : EIATTR_CRS_STACK_SIZE
	.align		4
.L_52:
        /*0360*/ 	.byte	0x04, 0x1e
        /*0362*/ 	.short	(.L_54 - .L_53)
.L_53:
        /*0364*/ 	.word	0x00000000


	//----- nvinfo : EIATTR_CBANK_PARAM_SIZE
	.align		4
.L_54:
        /*0368*/ 	.byte	0x03, 0x19
        /*036a*/ 	.short	0x02ec


	//----- nvinfo : EIATTR_PARAM_CBANK
	.align		4
        /*036c*/ 	.byte	0x04, 0x0a
        /*036e*/ 	.short	(.L_56 - .L_55)
	.align		4
.L_55:
        /*0370*/ 	.word	index@(.nv.constant0.kernel_cutlass_kernel_cudnngemm_amaxdense_blockscaled_gemm_persistent_amaxSm100BlockScaledPersistentDenseGemmKernel_object_at__TiledMMA_ThrLayoutVMNK11110000_PermutationMNK____MMAAtom_Thr_0)
        /*0374*/ 	.short	0x0380
        /*0376*/ 	.short	0x02ec


	//----- nvinfo : EIATTR_SW_WAR
	.align		4
.L_56:
        /*0378*/ 	.byte	0x04, 0x36
        /*037a*/ 	.short	(.L_58 - .L_57)
.L_57:
        /*037c*/ 	.word	0x00000008
.L_58:


//--------------------- .nv.compat                --------------------------
	.section	.nv.compat,"",@"SHT_CUDA_COMPAT_INFO"
	.align	4
        /*0000*/ 	.byte	0x02, 0x02, 0x02, 0x00, 0x02, 0x05, 0x05, 0x00, 0x02, 0x03, 0x01, 0x00, 0x02, 0x06, 0x01, 0x00


//--------------------- .nv.callgraph             --------------------------
	.section	.nv.callgraph,"",@"SHT_CUDA_CALLGRAPH"
	.align	4
	.sectionentsize	8
	.align		4
        /*0000*/ 	.word	0x00000000
	.align		4
        /*0004*/ 	.word	0xffffffff
	.align		4
        /*0008*/ 	.word	0x00000000
	.align		4
        /*000c*/ 	.word	0xfffffffe
	.align		4
        /*0010*/ 	.word	0x00000000
	.align		4
        /*0014*/ 	.word	0xfffffffd
	.align		4
        /*0018*/ 	.word	0x00000000
	.align		4
        /*001c*/ 	.word	0xfffffffc


//--------------------- .text.kernel_cutlass_kernel_cudnngemm_amaxdense_blockscaled_gemm_persistent_amaxSm100BlockScaledPersistentDenseGemmKernel_object_at__TiledMMA_ThrLayoutVMNK11110000_PermutationMNK____MMAAtom_Thr_0 --------------------------
	.section	.text.kernel_cutlass_kernel_cudnngemm_amaxdense_blockscaled_gemm_persistent_amaxSm100BlockScaledPersistentDenseGemmKernel_object_at__TiledMMA_ThrLayoutVMNK11110000_PermutationMNK____MMAAtom_Thr_0,"ax",@progbits
	.align	128
        .global         kernel_cutlass_kernel_cudnngemm_amaxdense_blockscaled_gemm_persistent_amaxSm100BlockScaledPersistentDenseGemmKernel_object_at__TiledMMA_ThrLayoutVMNK11110000_PermutationMNK____MMAAtom_Thr_0
        .type           kernel_cutlass_kernel_cudnngemm_amaxdense_blockscaled_gemm_persistent_amaxSm100BlockScaledPersistentDenseGemmKernel_object_at__TiledMMA_ThrLayoutVMNK11110000_PermutationMNK____MMAAtom_Thr_0,@function
        .size           kernel_cutlass_kernel_cudnngemm_amaxdense_blockscaled_gemm_persistent_amaxSm100BlockScaledPersistentDenseGemmKernel_object_at__TiledMMA_ThrLayoutVMNK11110000_PermutationMNK____MMAAtom_Thr_0,(.L_x_64 - kernel_cutlass_kernel_cudnngemm_amaxdense_blockscaled_gemm_persistent_amaxSm100BlockScaledPersistentDenseGemmKernel_object_at__TiledMMA_ThrLayoutVMNK11110000_PermutationMNK____MMAAtom_Thr_0)
        .other          kernel_cutlass_kernel_cudnngemm_amaxdense_blockscaled_gemm_persistent_amaxSm100BlockScaledPersistentDenseGemmKernel_object_at__TiledMMA_ThrLayoutVMNK11110000_PermutationMNK____MMAAtom_Thr_0,@"STO_CUDA_ENTRY STV_DEFAULT"
kernel_cutlass_kernel_cudnngemm_amaxdense_blockscaled_gemm_persistent_amaxSm100BlockScaledPersistentDenseGemmKernel_object_at__TiledMMA_ThrLayoutVMNK11110000_PermutationMNK____MMAAtom_Thr_0:
.text.kernel_cutlass_kernel_cudnngemm_amaxdense_blockscaled_gemm_persistent_amaxSm100BlockScaledPersistentDenseGemmKernel_object_at__TiledMMA_ThrLayoutVMNK11110000_PermutationMNK____MMAAtom_Thr_0:
[----:B------:R-:W1:Y:S01]  /*0000*/  LDC R1, c[0x0][0x37c] ;  /* 0x0000df00ff017b82 */ /* 0x000e620000000800 */
[----:B------:R-:W2:Y:S07]  /*0010*/  S2R R0, SR_TID.X ;  /* 0x0000000000007919 */ /* 0x000eae0000002100 */
[----:B------:R-:W3:Y:S01]  /*0020*/  S2UR UR12, SR_CgaCtaId ;  /* 0x00000000000c79c3 */ /* 0x000ee20000008800 */
[----:B------:R-:W4:Y:S01]  /*0030*/  LDCU.U8 UR7, c[0x0][0x382] ;  /* 0x00007040ff0777ac */ /* 0x000f220008000000 */
[----:B------:R-:W5:Y:S01]  /*0040*/  LDCU.U8 UR4, c[0x0][0x381] ;  /* 0x00007020ff0477ac */ /* 0x000f620008000000 */
[----:B------:R-:W2:Y:S01]  /*0050*/  LDCU UR5, c[0x0][0x36c] ;  /* 0x00006d80ff0577ac */ /* 0x000ea20008000800 */
[----:B----4-:R-:W-:-:S02]  /*0060*/  ULOP3.LUT UR7, UR7, 0x1, URZ, 0xc0, !UPT ;  /* 0x0000000107077892 */ /* 0x010fc4000f8ec0ff */
[----:B-----5:R-:W-:Y:S02]  /*0070*/  ULOP3.LUT UR4, UR4, 0x1, URZ, 0xc0, !UPT ;  /* 0x0000000104047892 */ /* 0x020fe4000f8ec0ff */
[----:B---3--:R-:W-:Y:S02]  /*0080*/  ULEA.HI UR6, UR12, UR12, URZ, 0x1 ;  /* 0x0000000c0c067291 */ /* 0x008fe4000f8f08ff */
[----:B--2---:R-:W-:Y:S02]  /*0090*/  UISETP.EQ.U32.AND UP4, UPT, UR5, 0x1, UPT ;  /* 0x000000010500788c */ /* 0x004fe4000bf82070 */
[----:B------:R-:W-:Y:S01]  /*00a0*/  ULOP3.LUT UR6, UR6, 0xfffffffe, URZ, 0xc0, !UPT ;  /* 0xfffffffe06067892 */ /* 0x000fe2000f8ec0ff */
[----:B------:R-:W-:Y:S01]  /*00b0*/  SHF.R.U32.HI R7, RZ, 0x5, R0 ;  /* 0x00000005ff077819 */ /* 0x000fe20000011600 */
[----:B------:R-:W-:Y:S02]  /*00c0*/  UISETP.NE.U32.AND UP6, UPT, UR7, 0x1, UPT ;  /* 0x000000010700788c */ /* 0x000fe4000bfc5070 */
[----:B------:R-:W-:Y:S01]  /*00d0*/  UIADD3 UR28, UPT, UPT, -UR6, UR12, URZ ;  /* 0x0000000c061c7290 */ /* 0x000fe2000fffe1ff */
[C---:B------:R-:W-:Y:S01]  /*00e0*/  ISETP.NE.AND P1, PT, R7.reuse, 0x5, PT ;  /* 0x000000050700780c */ /* 0x040fe20003f25270 */
[----:B------:R-:W-:Y:S01]  /*00f0*/  UISETP.NE.U32.AND UP5, UPT, UR4, 0x1, UPT ;  /* 0x000000010400788c */ /* 0x000fe2000bfa5070 */
[----:B------:R-:W-:-:S11]  /*0100*/  ISETP.NE.AND P0, PT, R7, RZ, PT ;  /* 0x000000ff0700720c */ /* 0x000fd60003f05270 */
[----:B-1----:R-:W-:Y:S05]  /*0110*/  @P1 BRA `(.L_x_0) ;  /* 0x0000000000441947 */ /* 0x002fea0003800000 */
[----:B------:R-:W1:Y:S02]  /*0120*/  LDCU.64 UR4, c[0x0][0x348] ;  /* 0x00006900ff0477ac */ /* 0x000e640008000a00 */
[----:B-1----:R-:W-:Y:S02]  /*0130*/  UIADD3 UR14, UP0, UPT, UR4, 0x40, URZ ;  /* 0x00000040040e7890 */ /* 0x002fe4000ff1e0ff */
[----:B------:R-:W-:Y:S02]  /*0140*/  UIADD3 UR10, UP3, UPT, UR4, 0xc0, URZ ;  /* 0x000000c0040a7890 */ /* 0x000fe4000ff7e0ff */
[----:B------:R-:W-:Y:S02]  /*0150*/  UIADD3 UR8, UP2, UPT, UR4, 0x140, URZ ;  /* 0x0000014004087890 */ /* 0x000fe4000ff5e0ff */
[----:B------:R-:W-:Y:S02]  /*0160*/  UIADD3 UR6, UP1, UPT, UR4, 0x1c0, URZ ;  /* 0x000001c004067890 */ /* 0x000fe4000ff3e0ff */
[----:B------:R-:W-:-:S02]  /*0170*/  UIADD3.X UR15, UPT, UPT, URZ, UR5, URZ, UP0, !UPT ;  /* 0x00000005ff0f7290 */ /* 0x000fc400087fe4ff */
[----:B------:R-:W-:Y:S02]  /*0180*/  UIADD3 UR4, UP0, UPT, UR4, 0x240, URZ ;  /* 0x0000024004047890 */ /* 0x000fe4000ff1e0ff */
[----:B------:R-:W-:Y:S02]  /*0190*/  UIADD3.X UR11, UPT, UPT, URZ, UR5, URZ, UP3, !UPT ;  /* 0x00000005ff0b7290 */ /* 0x000fe40009ffe4ff */
[----:B------:R-:W-:Y:S02]  /*01a0*/  UIADD3.X UR9, UPT, UPT, URZ, UR5, URZ, UP2, !UPT ;  /* 0x00000005ff097290 */ /* 0x000fe400097fe4ff */
[----:B------:R-:W-:Y:S01]  /*01b0*/  UIADD3.X UR7, UPT, UPT, URZ, UR5, URZ, UP1, !UPT ;  /* 0x00000005ff077290 */ /* 0x000fe20008ffe4ff */
[----:B------:R1:W-:Y:S01]  /*01c0*/  UTMACCTL.PF [UR14] ;  /* 0x000000000e0079b9 */ /* 0x0003e20008040000 */
[----:B------:R-:W-:-:S03]  /*01d0*/  UIADD3.X UR5, UPT, UPT, URZ, UR5, URZ, UP0, !UPT ;  /* 0x00000005ff057290 */ /* 0x000fc600087fe4ff */
[----:B------:R1:W-:Y:S02]  /*01e0*/  UTMACCTL.PF [UR10] ;  /* 0x000000000a0079b9 */ /* 0x0003e40008040000 */
[----:B------:R1:W-:Y:S02]  /*01f0*/  UTMACCTL.PF [UR8] ;  /* 0x00000000080079b9 */ /* 0x0003e40008040000 */
[----:B------:R1:W-:Y:S02]  /*0200*/  UTMACCTL.PF [UR6] ;  /* 0x00000000060079b9 */ /* 0x0003e40008040000 */
[----:B------:R1:W-:Y:S02]  /*0210*/  UTMACCTL.PF [UR4] ;  /* 0x00000000040079b9 */ /* 0x0003e40008040000 */
[----:B-1----:R-:W-:Y:S01]  /*0220*/  NOP ;  /* 0x0000000000007918 */ /* 0x002fe20000000000 */
.L_x_0:
[----:B------:R-:W-:Y:S05]  /*0230*/  @P0 BRA `(.L_x_1) ;  /* 0x0000000000600947 */ /* 0x000fea0003800000 */
[----:B------:R-:W-:Y:S01]  /*0240*/  UMOV UR5, 0x400 ;  /* 0x0000040000057882 */ /* 0x000fe20000000000 */
[----:B------:R-:W-:Y:S01]  /*0250*/  UMOV UR6, 0x1 ;  /* 0x0000000100067882 */ /* 0x000fe20000000000 */
[----:B------:R-:W-:Y:S02]  /*0260*/  ULEA UR5, UR12, UR5, 0x18 ;  /* 0x000000050c057291 */ /* 0x000fe4000f8ec0ff */
[----:B------:R-:W-:-:S04]  /*0270*/  UIADD3 UR6, UPT, UPT, -UR6, 0x100000, URZ ;  /* 0x0010000006067890 */ /* 0x000fc8000fffe1ff */
[----:B------:R-:W-:Y:S02]  /*0280*/  USHF.L.U32 UR7, UR6, 0xb, URZ ;  /* 0x0000000b06077899 */ /* 0x000fe400080006ff */
[----:B------:R-:W-:Y:S01]  /*0290*/  USHF.L.U32 UR6, UR6, 0x1, URZ ;  /* 0x0000000106067899 */ /* 0x000fe200080006ff */
[----:B------:R-:W-:Y:S02]  /*02a0*/  UMOV UR4, 0x2 ;  /* 0x0000000200047882 */ /* 0x000fe40000000000 */
[----:B------:R-:W-:-:S04]  /*02b0*/  UIADD3 UR8, UPT, UPT, -UR4, 0x100000, URZ ;  /* 0x0010000004087890 */ /* 0x000fc8000fffe1ff */
[----:B------:R-:W-:Y:S02]  /*02c0*/  USHF.L.U32 UR9, UR8, 0xb, URZ ;  /* 0x0000000b08097899 */ /* 0x000fe400080006ff */
[----:B------:R-:W-:Y:S01]  /*02d0*/  USHF.L.U32 UR8, UR8, 0x1, URZ ;  /* 0x0000000108087899 */ /* 0x000fe200080006ff */
[----:B------:R-:W1:Y:S02]  /*02e0*/  FENCE.VIEW.ASYNC.S ;  /* 0x00000000000073c6 */ /* 0x000e640000000000 */
[----:B-1----:R1:W2:Y:S01]  /*02f0*/  SYNCS.EXCH.64 URZ, [UR5], UR6 ;  /* 0x0000000605ff75b2 */ /* 0x0022a20008000100 */
[----:B------:R1:W3:Y:S01]  /*0300*/  SYNCS.EXCH.64 URZ, [UR5+0x8], UR6 ;  /* 0x0000080605ff75b2 */ /* 0x0002e20008000100 */
[----:B------:R1:W4:Y:S01]  /*0310*/  SYNCS.EXCH.64 URZ, [UR5+0x10], UR6 ;  /* 0x0000100605ff75b2 */ /* 0x0003220008000100 */
[----:B------:R1:W5:Y:S01]  /*0320*/  SYNCS.EXCH.64 URZ, [UR5+0x18], UR6 ;  /* 0x0000180605ff75b2 */ /* 0x0003620008000100 */
[----:B------:R1:W1:Y:S01]  /*0330*/  SYNCS.EXCH.64 URZ, [UR5+0x20], UR6 ;  /* 0x0000200605ff75b2 */ /* 0x0002620008000100 */
[----:B------:R1:W1:Y:S04]  /*0340*/  SYNCS.EXCH.64 URZ, [UR5+0x28], UR6 ;  /* 0x0000280605ff75b2 */ /* 0x0002680008000100 */
[----:B------:R1:W1:Y:S01]  /*0350*/  SYNCS.EXCH.64 URZ, [UR5+0x30], UR8 ;  /* 0x0000300805ff75b2 */ /* 0x0002620008000100 */
[----:B------:R1:W1:Y:S01]  /*0360*/  SYNCS.EXCH.64 URZ, [UR5+0x38], UR8 ;  /* 0x0000380805ff75b2 */ /* 0x0002620008000100 */
[----:B------:R1:W1:Y:S01]  /*0370*/  SYNCS.EXCH.64 URZ, [UR5+0x40], UR8 ;  /* 0x0000400805ff75b2 */ /* 0x0002620008000100 */
[----:B------:R1:W1:Y:S01]  /*0380*/  SYNCS.EXCH.64 URZ, [UR5+0x48], UR8 ;  /* 0x0000480805ff75b2 */ /* 0x0002620008000100 */
[----:B------:R1:W1:Y:S01]  /*0390*/  SYNCS.EXCH.64 URZ, [UR5+0x50], UR8 ;  /* 0x0000500805ff75b2 */ /* 0x0002620008000100 */
[----:B------:R1:W1:Y:S01]  /*03a0*/  SYNCS.EXCH.64 URZ, [UR5+0x58], UR8 ;  /* 0x0000580805ff75b2 */ /* 0x0002620008000100 */
[----:B------:R-:W-:Y:S01]  /*03b0*/  NOP ;  /* 0x0000000000007918 */ /* 0x000fe20000000000 */
.L_x_1:
[----:B------:R-:W-:Y:S01]  /*03c0*/  NOP ;  /* 0x0000000000007918 */ /* 0x000fe20000000000 */
[----:B------:R-:W-:Y:S05]  /*03d0*/  BRA.U !UP4, `(.L_x_2) ;  /* 0x000000010c087547 */ /* 0x000fea000b800000 */
[----:B-12345:R-:W-:Y:S01]  /*03e0*/  UCGABAR_ARV ;  /* 0x00000000000079c7 */ /* 0x03efe20008000000 */
[----:B------:R-:W-:Y:S05]  /*03f0*/  BRA `(.L_x_3) ;  /* 0x0000000000047947 */ /* 0x000fea0003800000 */
.L_x_2:
[----:B-12345:R-:W-:Y:S01]  /*0400*/  NOP ;  /* 0x0000000000007918 */ /* 0x03efe20000000000 */
.L_x_3:
[----:B------:R-:W-:Y:S05]  /*0410*/  BRA.U !UP4, `(.L_x_4) ;  /* 0x000000010c0c7547 */ /* 0x000fea000b800000 */
[----:B------:R-:W-:Y:S01]  /*0420*/  UCGABAR_WAIT ;  /* 0x0000000000007dc7 */ /* 0x000fe20008000000 */
[----:B------:R-:W-:Y:S01]  /*0430*/  CCTL.IVALL ;  /* 0x00000000ff00798f */ /* 0x000fe20002000000 */
[----:B------:R-:W-:Y:S05]  /*0440*/  BRA `(.L_x_5) ;  /* 0x0000000000047947 */ /* 0x000fea0003800000 */
.L_x_4:
[----:B------:R-:W-:Y:S06]  /*0450*/  BAR.SYNC.DEFER_BLOCKING 0x0 ;  /* 0x0000000000007b1d */ /* 0x000fec0000010000 */
.L_x_5:
[----:B------:R-:W-:Y:S05]  /*0460*/  @P0 BRA `(.L_x_6) ;  /* 0x0000000000400947 */ /* 0x000fea0003800000 */
[----:B------:R-:W-:Y:S01]  /*0470*/  UMOV UR6, 0x400 ;  /* 0x0000040000067882 */ /* 0x000fe20000000000 */
[----:B------:R-:W-:Y:S01]  /*0480*/  UMOV UR5, 0x1 ;  /* 0x0000000100057882 */ /* 0x000fe20000000000 */
[----:B------:R-:W-:Y:S01]  /*0490*/  UMOV UR4, 0x4 ;  /* 0x0000000400047882 */ /* 0x000fe20000000000 */
[----:B------:R-:W-:Y:S02]  /*04a0*/  ULEA UR6, UR12, UR6, 0x18 ;  /* 0x000000060c067291 */ /* 0x000fe4000f8ec0ff */
[----:B------:R-:W-:-:S04]  /*04b0*/  UIADD3 UR8, UPT, UPT, -UR5, 0x100000, URZ ;  /* 0x0010000005087890 */ /* 0x000fc8000fffe1ff */
[----:B------:R-:W-:Y:S02]  /*04c0*/  USHF.L.U32 UR9, UR8, 0xb, URZ ;  /* 0x0000000b08097899 */ /* 0x000fe400080006ff */
[----:B------:R-:W-:Y:S02]  /*04d0*/  USHF.L.U32 UR8, UR8, 0x1, URZ ;  /* 0x0000000108087899 */ /* 0x000fe400080006ff */
[----:B------:R-:W-:-:S04]  /*04e0*/  UIADD3 UR4, UPT, UPT, -UR4, 0x100000, URZ ;  /* 0x0010000004047890 */ /* 0x000fc8000fffe1ff */
[----:B------:R-:W-:Y:S02]  /*04f0*/  USHF.L.U32 UR5, UR4, 0xb, URZ ;  /* 0x0000000b04057899 */ /* 0x000fe400080006ff */
[----:B------:R-:W-:Y:S01]  /*0500*/  USHF.L.U32 UR4, UR4, 0x1, URZ ;  /* 0x0000000104047899 */ /* 0x000fe200080006ff */
[----:B------:R-:W1:Y:S03]  /*0510*/  FENCE.VIEW.ASYNC.S ;  /* 0x00000000000073c6 */ /* 0x000e660000000000 */
[----:B-1----:R1:W2:Y:S01]  /*0520*/  SYNCS.EXCH.64 URZ, [UR6+0x60], UR8 ;  /* 0x0000600806ff75b2 */ /* 0x0022a20008000100 */
[----:B------:R1:W3:Y:S07]  /*0530*/  SYNCS.EXCH.64 URZ, [UR6+0x68], UR8 ;  /* 0x0000680806ff75b2 */ /* 0x0002ee0008000100 */
[----:B------:R1:W4:Y:S01]  /*0540*/  SYNCS.EXCH.64 URZ, [UR6+0x70], UR4 ;  /* 0x0000700406ff75b2 */ /* 0x0003220008000100 */
[----:B------:R1:W5:Y:S01]  /*0550*/  SYNCS.EXCH.64 URZ, [UR6+0x78], UR4 ;  /* 0x0000780406ff75b2 */ /* 0x0003620008000100 */
[----:B------:R-:W-:Y:S01]  /*0560*/  NOP ;  /* 0x0000000000007918 */ /* 0x000fe20000000000 */
.L_x_6:
[----:B------:R-:W-:Y:S01]  /*0570*/  NOP ;  /* 0x0000000000007918 */ /* 0x000fe20000000000 */
[----:B------:R-:W-:Y:S05]  /*0580*/  BRA.U !UP4, `(.L_x_7) ;  /* 0x000000010c087547 */ /* 0x000fea000b800000 */
[----:B--2345:R-:W-:Y:S01]  /*0590*/  UCGABAR_ARV ;  /* 0x00000000000079c7 */ /* 0x03cfe20008000000 */
[----:B------:R-:W-:Y:S05]  /*05a0*/  BRA `(.L_x_8) ;  /* 0x0000000000047947 */ /* 0x000fea0003800000 */
.L_x_7:
[----:B--2345:R-:W-:Y:S01]  /*05b0*/  NOP ;  /* 0x0000000000007918 */ /* 0x03cfe20000000000 */
.L_x_8:
[----:B------:R-:W-:Y:S05]  /*05c0*/  BRA.U !UP4, `(.L_x_9) ;  /* 0x000000010c0c7547 */ /* 0x000fea000b800000 */
[----:B------:R-:W-:Y:S01]  /*05d0*/  UCGABAR_WAIT ;  /* 0x0000000000007dc7 */ /* 0x000fe20008000000 */
[----:B------:R-:W-:Y:S01]  /*05e0*/  CCTL.IVALL ;  /* 0x00000000ff00798f */ /* 0x000fe20002000000 */
[----:B------:R-:W-:Y:S05]  /*05f0*/  BRA `(.L_x_10) ;  /* 0x0000000000047947 */ /* 0x000fea0003800000 */
.L_x_9:
[----:B------:R-:W-:Y:S06]  /*0600*/  BAR.SYNC.DEFER_BLOCKING 0x0 ;  /* 0x0000000000007b1d */ /* 0x000fec0000010000 */
.L_x_10:
[----:B------:R-:W-:Y:S01]  /*0610*/  NOP ;  /* 0x0000000000007918 */ /* 0x000fe20000000000 */
[----:B------:R-:W-:Y:S05]  /*0620*/  BRA.U !UP4, `(.L_x_11) ;  /* 0x000000010c087547 */ /* 0x000fea000b800000 */
[----:B------:R-:W-:Y:S01]  /*0630*/  UCGABAR_ARV ;  /* 0x00000000000079c7 */ /* 0x000fe20008000000 */
[----:B------:R-:W-:Y:S05]  /*0640*/  BRA `(.L_x_12) ;  /* 0x0000000000047947 */ /* 0x000fea0003800000 */
.L_x_11:
[----:B------:R-:W-:Y:S01]  /*0650*/  NOP ;  /* 0x0000000000007918 */ /* 0x000fe20000000000 */
.L_x_12:
[----:B------:R-:W-:Y:S05]  /*0660*/  BRA.U !UP4, `(.L_x_13) ;  /* 0x000000010c0c7547 */ /* 0x000fea000b800000 */
[----:B------:R-:W-:Y:S01]  /*0670*/  UCGABAR_WAIT ;  /* 0x0000000000007dc7 */ /* 0x000fe20008000000 */
[----:B------:R-:W-:Y:S01]  /*0680*/  CCTL.IVALL ;  /* 0x00000000ff00798f */ /* 0x000fe20002000000 */
[----:B------:R-:W-:Y:S05]  /*0690*/  BRA `(.L_x_14) ;  /* 0x0000000000047947 */ /* 0x000fea0003800000 */
.L_x_13:
[----:B------:R-:W-:Y:S06]  /*06a0*/  BAR.SYNC.DEFER_BLOCKING 0x0 ;  /* 0x0000000000007b1d */ /* 0x000fec0000010000 */
.L_x_14:
[----:B------:R-:W2:Y:S01]  /*06b0*/  LDCU.U8 UR23, c[0x0][0x650] ;  /* 0x0000ca00ff1777ac */ /* 0x000ea20008000000 */
[----:B------:R-:W3:Y:S01]  /*06c0*/  LDCU.U8 UR22, c[0x0][0x651] ;  /* 0x0000ca20ff1677ac */ /* 0x000ee20008000000 */
[----:B------:R-:W4:Y:S01]  /*06d0*/  LDCU.U8 UR21, c[0x0][0x65c] ;  /* 0x0000cb80ff1577ac */ /* 0x000f220008000000 */
[----:B------:R-:W5:Y:S01]  /*06e0*/  LDCU.U8 UR15, c[0x0][0x668] ;  /* 0x0000cd00ff0f77ac */ /* 0x000f620008000000 */
[----:B------:R-:W1:Y:S01]  /*06f0*/  LDCU.U8 UR14, c[0x0][0x669] ;  /* 0x0000cd20ff0e77ac */ /* 0x000e620008000000 */
[----:B------:R-:W1:Y:S01]  /*0700*/  LDCU.U8 UR13, c[0x0][0x65d] ;  /* 0x0000cba0ff0d77ac */ /* 0x000e620008000000 */
[----:B------:R-:W-:Y:S05]  /*0710*/  @P1 BRA `(.L_x_15) ;  /* 0x0000000800a01947 */ /* 0x000fea0003800000 */
[----:B------:R-:W5:Y:S01]  /*0720*/  S2UR UR38, SR_CTAID.Z ;  /* 0x00000000002679c3 */ /* 0x000f620000002700 */
[----:B------:R-:W-:Y:S01]  /*0730*/  UMOV UR37, 0x1 ;  /* 0x0000000100257882 */ /* 0x000fe20000000000 */
[----:B------:R-:W-:Y:S01]  /*0740*/  UMOV UR36, URZ ;  /* 0x000000ff00247c82 */ /* 0x000fe20008000000 */
[----:B-----5:R-:W-:-:S09]  /*0750*/  UISETP.GT.U32.AND UP0, UPT, UR38, 0x1ff, UPT ;  /* 0x000001ff2600788c */ /* 0x020fd2000bf04070 */
[----:B------:R-:W-:Y:S05]  /*0760*/  BRA.U UP0, `(.L_x_16) ;  /* 0x0000000900107547 */ /* 0x000fea000b800000 */
[----:B-1----:R-:W1:Y:S01]  /*0770*/  LDCU.64 UR6, c[0x0][0x648] ;  /* 0x0000c900ff0677ac */ /* 0x002e620008000a00 */
[----:B------:R-:W5:Y:S01]  /*0780*/  S2UR UR30, SR_CgaCtaId ;  /* 0x00000000001e79c3 */ /* 0x000f620000008800 */
[----:B------:R-:W4:Y:S01]  /*0790*/  LDCU UR8, c[0x0][0x658] ;  /* 0x0000cb00ff0877ac */ /* 0x000f220008000800 */
[----:B------:R-:W-:-:S06]  /*07a0*/  UMOV UR16, 0x400 ;  /* 0x0000040000107882 */ /* 0x000fcc0000000000 */
[----:B------:R-:W3:Y:S01]  /*07b0*/  S2UR UR32, SR_CTAID.X ;  /* 0x00000000002079c3 */ /* 0x000ee20000002500 */
[----:B------:R-:W2:Y:S01]  /*07c0*/  LDCU.64 UR48, c[0x0][0x348] ;  /* 0x00006900ff3077ac */ /* 0x000ea20008000a00 */
[----:B------:R-:W-:Y:S01]  /*07d0*/  UMOV UR36, URZ ;  /* 0x000000ff00247c82 */ /* 0x000fe20008000000 */
[----:B------:R-:W-:Y:S01]  /*07e0*/  UMOV UR37, 0x1 ;  /* 0x0000000100257882 */ /* 0x000fe20000000000 */
[----:B-1----:R-:W-:-:S04]  /*07f0*/  UIMAD.WIDE.U32 UR4, UR38, UR7, URZ ;  /* 0x00000007260472a5 */ /* 0x002fc8000f8e00ff */
[----:B------:R-:W-:Y:S02]  /*0800*/  UIADD3 UR4, UPT, UPT, -UR5, UR38, URZ ;  /* 0x0000002605047290 */ /* 0x000fe4000fffe1ff */
[----:B-----5:R-:W-:Y:S02]  /*0810*/  ULEA UR30, UR30, UR16, 0x18 ;  /* 0x000000101e1e7291 */ /* 0x020fe4000f8ec0ff */
[----:B--2---:R-:W-:-:S04]  /*0820*/  USHF.R.U32.HI UR4, URZ, UR23, UR4 ;  /* 0x00000017ff047299 */ /* 0x004fc80008011604 */
[----:B------:R-:W-:-:S04]  /*0830*/  UIADD3 UR4, UPT, UPT, UR5, UR4, URZ ;  /* 0x0000000405047290 */ /* 0x000fc8000fffe0ff */
[----:B---3--:R-:W-:-:S04]  /*0840*/  USHF.R.U32.HI UR4, URZ, UR22, UR4 ;  /* 0x00000016ff047299 */ /* 0x008fc80008011604 */
[----:B------:R-:W-:-:S04]  /*0850*/  UIADD3 UR4, UPT, UPT, -UR4, URZ, URZ ;  /* 0x000000ff04047290 */ /* 0x000fc8000fffe1ff */
[----:B------:R-:W-:-:S04]  /*0860*/  UIMAD UR6, UR4, UR6, UR38 ;  /* 0x00000006040672a4 */ /* 0x000fc8000f8e0226 */
[----:B----4-:R-:W-:-:S03]  /*0870*/  UIMAD.WIDE.U32 UR8, UR6, UR8, URZ ;  /* 0x00000008060872a5 */ /* 0x010fc6000f8e00ff */
[----:B------:R-:W1:Y:S04]  /*0880*/  LDCU.64 UR4, c[0x0][0x660] ;  /* 0x0000cc00ff0477ac */ /* 0x000e680008000a00 */
[----:B------:R-:W-:Y:S02]  /*0890*/  UMOV UR7, UR9 ;  /* 0x0000000900077c82 */ /* 0x000fe40008000000 */
[----:B------:R-:W-:Y:S02]  /*08a0*/  UIADD3 UR12, UPT, UPT, UR6, -UR7, URZ ;  /* 0x80000007060c7290 */ /* 0x000fe4000fffe0ff */
[----:B------:R-:W2:Y:S02]  /*08b0*/  LDCU UR9, c[0x0][0x374] ;  /* 0x00006e80ff0977ac */ /* 0x000ea40008000800 */
[----:B------:R-:W-:Y:S01]  /*08c0*/  USHF.R.U32.HI UR12, URZ, UR21, UR12 ;  /* 0x00000015ff0c7299 */ /* 0x000fe2000801160c */
[----:B------:R-:W2:Y:S03]  /*08d0*/  LDCU UR8, c[0x0][0x370] ;  /* 0x00006e00ff0877ac */ /* 0x000ea60008000800 */
[----:B------:R-:W-:Y:S01]  /*08e0*/  UIADD3 UR12, UPT, UPT, UR7, UR12, URZ ;  /* 0x0000000c070c7290 */ /* 0x000fe2000fffe0ff */
[----:B------:R-:W3:Y:S03]  /*08f0*/  LDCU UR7, c[0x0][0x378] ;  /* 0x00006f00ff0777ac */ /* 0x000ee60008000800 */
[----:B------:R-:W-:-:S04]  /*0900*/  USHF.R.U32.HI UR12, URZ, UR13, UR12 ;  /* 0x0000000dff0c7299 */ /* 0x000fc8000801160c */
[----:B-1----:R-:W-:Y:S01]  /*0910*/  UIMAD.WIDE.U32 UR10, UR12, UR5, URZ ;  /* 0x000000050c0a72a5 */ /* 0x002fe2000f8e00ff */
[----:B------:R-:W1:Y:S03]  /*0920*/  LDCU UR5, c[0x0][0x654] ;  /* 0x0000ca80ff0577ac */ /* 0x000e660008000800 */
[----:B------:R-:W-:Y:S02]  /*0930*/  UIADD3 UR10, UPT, UPT, UR12, -UR11, URZ ;  /* 0x8000000b0c0a7290 */ /* 0x000fe4000fffe0ff */
[----:B--2---:R-:W-:Y:S02]  /*0940*/  UIMAD UR8, UR9, UR8, URZ ;  /* 0x00000008090872a4 */ /* 0x004fe4000f8e02ff */
[----:B------:R-:W-:Y:S02]  /*0950*/  USHF.R.U32.HI UR10, URZ, UR15, UR10 ;  /* 0x0000000fff0a7299 */ /* 0x000fe4000801160a */
[----:B---3--:R-:W-:-:S02]  /*0960*/  UIMAD UR8, UR8, UR7, URZ ;  /* 0x00000007080872a4 */ /* 0x008fc4000f8e02ff */
[----:B------:R-:W-:Y:S02]  /*0970*/  UIADD3 UR10, UPT, UPT, UR11, UR10, URZ ;  /* 0x0000000a0b0a7290 */ /* 0x000fe4000fffe0ff */
[----:B------:R-:W-:Y:S02]  /*0980*/  ULEA.HI UR35, UR8, UR8, URZ, 0x1 ;  /* 0x0000000808237291 */ /* 0x000fe4000f8f08ff */
[----:B------:R-:W-:Y:S02]  /*0990*/  USHF.R.U32.HI UR7, URZ, UR14, UR10 ;  /* 0x0000000eff077299 */ /* 0x000fe4000801160a */
[----:B------:R-:W-:Y:S02]  /*09a0*/  UIADD3 UR8, UPT, UPT, -UR12, URZ, URZ ;  /* 0x000000ff0c087290 */ /* 0x000fe4000fffe1ff */
[----:B------:R-:W-:Y:S02]  /*09b0*/  UIADD3 UR7, UPT, UPT, -UR7, URZ, URZ ;  /* 0x000000ff07077290 */ /* 0x000fe4000fffe1ff */
[----:B------:R-:W-:-:S02]  /*09c0*/  USHF.R.S32.HI UR35, URZ, 0x1, UR35 ;  /* 0x00000001ff237899 */ /* 0x000fc40008011423 */
[----:B-1----:R-:W-:Y:S02]  /*09d0*/  UIMAD UR5, UR8, UR5, UR6 ;  /* 0x00000005080572a4 */ /* 0x002fe4000f8e0206 */
[----:B------:R-:W-:-:S12]  /*09e0*/  UIMAD UR12, UR7, UR4, UR12 ;  /* 0x00000004070c72a4 */ /* 0x000fd8000f8e020c */
.L_x_20:
[----:B------:R-:W-:Y:S01]  /*09f0*/  USHF.L.U32 UR4, UR37, 0x1f, URZ ;  /* 0x0000001f25047899 */ /* 0x000fe200080006ff */
[----:B------:R-:W-:Y:S01]  /*0a00*/  HFMA2 R3, -RZ, RZ, 0, -0.0001220703125 ;  /* 0x00008800ff037431 */ /* 0x000fe200000001ff */
[----:B------:R-:W-:Y:S02]  /*0a10*/  ULEA UR6, UR36, UR30, 0x3 ;  /* 0x0000001e24067291 */ /* 0x000fe4000f8e18ff */
[----:B------:R-:W-:Y:S02]  /*0a20*/  UIADD3 UR20, UPT, UPT, UR5, UR5, URZ ;  /* 0x0000000505147290 */ /* 0x000fe4000fffe0ff */
[----:B------:R-:W-:Y:S01]  /*0a30*/  MOV R2, UR4 ;  /* 0x0000000400027c02 */ /* 0x000fe20008000f00 */
[----:B------:R-:W-:Y:S02]  /*0a40*/  ULEA UR7, UR12, UR28, 0x1 ;  /* 0x0000001c0c077291 */ /* 0x000fe4000f8e08ff */
[----:B------:R-:W-:Y:S02]  /*0a50*/  UIADD3 UR46, UP3, UPT, UR48, 0x40, URZ ;  /* 0x00000040302e7890 */ /* 0x000fe4000ff7e0ff */
[----:B----4-:R1:W2:Y:S01]  /*0a60*/  SYNCS.PHASECHK.TRANS64.TRYWAIT P2, [UR6+0x30], R2 ;  /* 0x00003002ff0075a7 */ /* 0x0102a20008041106 */
[----:B------:R-:W-:-:S02]  /*0a70*/  UIADD3 UR44, UP2, UPT, UR48, 0xc0, URZ ;  /* 0x000000c0302c7890 */ /* 0x000fc4000ff5e0ff */
[----:B------:R-:W-:Y:S02]  /*0a80*/  UIADD3 UR42, UP1, UPT, UR48, 0x140, URZ ;  /* 0x00000140302a7890 */ /* 0x000fe4000ff3e0ff */
[----:B------:R-:W-:Y:S02]  /*0a90*/  UIADD3 UR40, UP0, UPT, UR48, 0x1c0, URZ ;  /* 0x000001c030287890 */ /* 0x000fe4000ff1e0ff */
[----:B------:R-:W-:Y:S02]  /*0aa0*/  ULOP3.LUT UR20, UR20, 0x1, UR32, 0xf8, !UPT ;  /* 0x0000000114147892 */ /* 0x000fe4000f8ef820 */
[----:B------:R-:W-:Y:S02]  /*0ab0*/  UIADD3.X UR47, UPT, UPT, URZ, UR49, URZ, UP3, !UPT ;  /* 0x00000031ff2f7290 */ /* 0x000fe40009ffe4ff */
[----:B------:R-:W-:Y:S02]  /*0ac0*/  UIADD3.X UR45, UPT, UPT, URZ, UR49, URZ, UP2, !UPT ;  /* 0x00000031ff2d7290 */ /* 0x000fe400097fe4ff */
[----:B------:R-:W-:-:S02]  /*0ad0*/  UIADD3.X UR43, UPT, UPT, URZ, UR49, URZ, UP1, !UPT ;  /* 0x00000031ff2b7290 */ /* 0x000fc40008ffe4ff */
[----:B------:R-:W-:Y:S02]  /*0ae0*/  UIADD3.X UR41, UPT, UPT, URZ, UR49, URZ, UP0, !UPT ;  /* 0x00000031ff297290 */ /* 0x000fe400087fe4ff */
[----:B------:R-:W-:Y:S02]  /*0af0*/  USHF.L.U32 UR7, UR7, 0x6, URZ ;  /* 0x0000000607077899 */ /* 0x000fe400080006ff */
[----:B------:R-:W-:Y:S01]  /*0b00*/  USHF.L.U32 UR27, UR20, 0x7, URZ ;  /* 0x00000007141b7899 */ /* 0x000fe200080006ff */
[----:B------:R-:W-:Y:S01]  /*0b10*/  UMOV UR34, URZ ;  /* 0x000000ff00227c82 */ /* 0x000fe20008000000 */
[----:B------:R-:W-:Y:S01]  /*0b20*/  UMOV UR18, URZ ;  /* 0x000000ff00127c82 */ /* 0x000fe20008000000 */
[----:B------:R-:W-:-:S09]  /*0b30*/  UMOV UR10, URZ ;  /* 0x000000ff000a7c82 */ /* 0x000fd20008000000 */
.L_x_19:
[----:B---3--:R-:W-:Y:S02]  /*0b40*/  ULEA UR25, UR36, UR30, 0x3 ;  /* 0x0000001e24197291 */ /* 0x008fe4000f8e18ff */
[----:B------:R-:W-:Y:S02]  /*0b50*/  USHF.L.U32 UR26, UR34, 0x7, URZ ;  /* 0x00000007221a7899 */ /* 0x000fe400080006ff */
[----:B------:R-:W-:Y:S02]  /*0b60*/  USHF.L.U32 UR24, UR36, 0xe, URZ ;  /* 0x0000000e24187899 */ /* 0x000fe400080006ff */
[----:B------:R-:W-:Y:S02]  /*0b70*/  USHF.L.U32 UR16, UR36, 0xa, URZ ;  /* 0x0000000a24107899 */ /* 0x000fe400080006ff */
[----:B------:R-:W-:Y:S02]  /*0b80*/  UIADD3 UR9, UPT, UPT, UR36, 0x1, URZ ;  /* 0x0000000124097890 */ /* 0x000fe4000fffe0ff */
[----:B------:R-:W-:-:S02]  /*0b90*/  ULEA UR31, UR28, UR24, 0xd ;  /* 0x000000181c1f7291 */ /* 0x000fc4000f8e68ff */
[----:B------:R-:W-:Y:S02]  /*0ba0*/  ULEA UR8, UR28, UR16, 0x9 ;  /* 0x000000101c087291 */ /* 0x000fe4000f8e48ff */
[----:B------:R-:W-:Y:S02]  /*0bb0*/  UISETP.GT.U32.AND UP0, UPT, UR34, 0x1e, UPT ;  /* 0x0000001e2200788c */ /* 0x000fe4000bf04070 */
[----:B------:R-:W-:Y:S02]  /*0bc0*/  UIADD3 UR19, UPT, UPT, UR34, UR34, URZ ;  /* 0x0000002222137290 */ /* 0x000fe4000fffe0ff */
[----:B------:R-:W-:Y:S02]  /*0bd0*/  UIADD3 UR24, UPT, UPT, UR30, 0x4400, UR24 ;  /* 0x000044001e187890 */ /* 0x000fe4000fffe018 */
[----:B------:R-:W-:Y:S02]  /*0be0*/  UIADD3 UR16, UPT, UPT, UR30, 0x34400, UR16 ;  /* 0x000344001e107890 */ /* 0x000fe4000fffe010 */
[----:B------:R-:W-:Y:S01]  /*0bf0*/  UISETP.NE.AND UP1, UPT, UR9, 0x6, UPT ;  /* 0x000000060900788c */ /* 0x000fe2000bf25270 */
[----:B------:R-:W-:Y:S01]  /*0c00*/  UMOV UR29, 0x30000 ;  /* 0x00030000001d7882 */ /* 0x000fe20000000000 */
[----:B------:R-:W-:Y:S01]  /*0c10*/  UMOV UR5, UR25 ;  /* 0x0000001900057c82 */ /* 0x000fe20008000000 */
[----:B------:R-:W-:Y:S01]  /*0c20*/  UMOV UR6, UR26 ;  /* 0x0000001a00067c82 */ /* 0x000fe20008000000 */
[----:B------:R-:W-:Y:S01]  /*0c30*/  UMOV UR17, UR25 ;  /* 0x0000001900117c82 */ /* 0x000fe20008000000 */
[----:B--2-4-:R-:W-:Y:S06]  /*0c40*/  @P2 BRA `(.L_x_17) ;  /* 0x0000000000102947 */ /* 0x014fec0003800000 */
[----:B------:R-:W-:-:S06]  /*0c50*/  USHF.L.U32 UR4, UR37, 0x1f, URZ ;  /* 0x0000001f25047899 */ /* 0x000fcc00080006ff */
[----:B-1----:R-:W-:-:S04]  /*0c60*/  MOV R2, UR4 ;  /* 0x0000000400027c02 */ /* 0x002fc80008000f00 */
[----:B------:R-:W1:Y:S02]  /*0c70*/  SYNCS.PHASECHK.TRANS64.TRYWAIT P0, [UR25+0x30], R2 ;  /* 0x00003002ff0075a7 */ /* 0x000e640008001119 */
[----:B-1----:R-:W-:Y:S05]  /*0c80*/  @!P0 BRA `(.L_x_18) ;  /* 0x0000003000ac8947 */ /* 0x002fea0003800000 */
.L_x_17:
[----:B------:R-:W-:Y:S02]  /*0c90*/  ELECT P1, URZ, PT ;  /* 0x0000000000ff782f */ /* 0x000fe40003820000 */
[----:B------:R-:W-:Y:S01]  /*0ca0*/  PLOP3.LUT P0, PT, PT, PT, UP0, 0x80, 0x8 ;  /* 0x000000000008781c */ /* 0x000fe20003f0f008 */
[----:B------:R-:W-:Y:S01]  /*0cb0*/  USEL UR4, URZ, 0x1, UP1 ;  /* 0x00000001ff047887 */ /* 0x000fe20008800000 */
[----:B------:R-:W-:Y:S01]  /*0cc0*/  PLOP3.LUT P2, PT, PT, PT, PT, 0x80, 0x8 ;  /* 0x000000000008781c */ /* 0x000fe20003f4f070 */
[----:B------:R-:W-:Y:S02]  /*0cd0*/  USEL UR36, UR9, URZ, UP1 ;  /* 0x000000ff09247287 */ /* 0x000fe40008800000 */
[----:B------:R-:W-:Y:S02]  /*0ce0*/  ULOP3.LUT UR37, UR37, UR4, URZ, 0x3c, !UPT ;  /* 0x0000000425257292 */ /* 0x000fe4000f8e3cff */
[----:B------:R-:W-:Y:S02]  /*0cf0*/  UIADD3 UR4, UPT, UPT, UR30, 0x1c400, UR31 ;  /* 0x0001c4001e047890 */ /* 0x000fe4000fffe01f */
[----:B------:R-:W-:-:S02]  /*0d00*/  UIADD3 UR11, UPT, UPT, UR28, UR19, URZ ;  /* 0x000000131c0b7290 */ /* 0x000fc4000fffe0ff */
[----:B------:R-:W-:Y:S01]  /*0d10*/  UIADD3 UR8, UPT, UPT, UR30, 0x35c00, UR8 ;  /* 0x00035c001e087890 */ /* 0x000fe2000fffe008 */
[----:B------:R3:W-:Y:S01]  /*0d20*/  @P1 SYNCS.ARRIVE.TRANS64 RZ, [UR25], R3 ;  /* 0x00000003ffff19a7 */ /* 0x0007e20008000019 */
[----:B------:R-:W-:Y:S01]  /*0d30*/  @!UP0 USHF.L.U32 UR31, UR37, 0x1f, URZ ;  /* 0x0000001f251f8899 */ /* 0x000fe200080006ff */
[----:B------:R3:W-:Y:S01]  /*0d40*/  UTMALDG.2D [UR24], [UR46], desc[URZ] ;  /* 0x0000ff182e0075b4 */ /* 0x0007e20008009000 */
[----:B------:R-:W-:Y:S01]  /*0d50*/  @!UP0 ULEA UR33, UR36, UR30, 0x3 ;  /* 0x0000001e24218291 */ /* 0x000fe2000f8e18ff */
[----:B------:R-:W-:Y:S01]  /*0d60*/  UMOV UR9, UR25 ;  /* 0x0000001900097c82 */ /* 0x000fe20008000000 */
[----:B------:R-:W-:Y:S02]  /*0d70*/  UIADD3 UR34, UPT, UPT, UR34, 0x1, URZ ;  /* 0x0000000122227890 */ /* 0x000fe4000fffe0ff */
[----:B-1----:R-:W-:Y:S01]  /*0d80*/  IMAD.U32 R2, RZ, RZ, UR31 ;  /* 0x0000001fff027e24 */ /* 0x002fe2000f8e00ff */
[----:B------:R3:W-:Y:S01]  /*0d90*/  UTMALDG.2D.MULTICAST [UR4], [UR44], UR29, desc[URZ] ;  /* 0x0000ff042c0073b4 */ /* 0x0007e2000800981d */
[----:B------:R-:W-:Y:S01]  /*0da0*/  UISETP.NE.AND UP0, UPT, UR34, 0x20, UPT ;  /* 0x000000202200788c */ /* 0x000fe2000bf05270 */
[----:B------:R3:W-:Y:S01]  /*0db0*/  UTMALDG.3D [UR16], [UR42], desc[URZ] ;  /* 0x0000ff102a0075b4 */ /* 0x0007e20008011000 */
[----:B------:R3:W-:Y:S01]  /*0dc0*/  UTMALDG.3D.MULTICAST [UR8], [UR40], UR29, desc[URZ] ;  /* 0x0000ff08280073b4 */ /* 0x0007e2000801181d */
[----:B------:R3:W4:Y:S06]  /*0dd0*/  @!P0 SYNCS.PHASECHK.TRANS64.TRYWAIT P2, [UR33+0x30], R2 ;  /* 0x00003002ff0085a7 */ /* 0x00072c0008041121 */
[----:B------:R-:W-:Y:S05]  /*0de0*/  BRA.U UP0, `(.L_x_19) ;  /* 0xfffffffd00547547 */ /* 0x000fea000b83ffff */
[----:B---3--:R-:W1:Y:S01]  /*0df0*/  LDCU.64 UR4, c[0x0][0x648] ;  /* 0x0000c900ff0477ac */ /* 0x008e620008000a00 */
[----:B------:R-:W-:-:S04]  /*0e00*/  UIADD3 UR38, UPT, UPT, UR35, UR38, URZ ;  /* 0x0000002623267290 */ /* 0x000fc8000fffe0ff */
[----:B------:R-:W-:Y:S02]  /*0e10*/  UISETP.GE.AND UP0, UPT, UR38, 0x200, UPT ;  /* 0x000002002600788c */ /* 0x000fe4000bf06270 */
[----:B-1----:R-:W-:Y:S01]  /*0e20*/  UIMAD.WIDE.U32 UR6, UR38, UR5, URZ ;  /* 0x00000005260672a5 */ /* 0x002fe2000f8e00ff */
[----:B------:R-:W1:Y:S03]  /*0e30*/  LDCU UR5, c[0x0][0x658] ;  /* 0x0000cb00ff0577ac */ /* 0x000e660008000800 */
[----:B------:R-:W-:-:S04]  /*0e40*/  UIADD3 UR6, UPT, UPT, UR38, -UR7, URZ ;  /* 0x8000000726067290 */ /* 0x000fc8000fffe0ff */
[----:B------:R-:W-:-:S04]  /*0e50*/  USHF.R.U32.HI UR6, URZ, UR23, UR6 ;  /* 0x00000017ff067299 */ /* 0x000fc80008011606 */
[----:B------:R-:W-:-:S04]  /*0e60*/  UIADD3 UR7, UPT, UPT, UR7, UR6, URZ ;  /* 0x0000000607077290 */ /* 0x000fc8000fffe0ff */
[----:B------:R-:W-:-:S04]  /*0e70*/  USHF.R.U32.HI UR7, URZ, UR22, UR7 ;  /* 0x00000016ff077299 */ /* 0x000fc80008011607 */
[----:B------:R-:W-:-:S04]  /*0e80*/  UIADD3 UR7, UPT, UPT, -UR7, URZ, URZ ;  /* 0x000000ff07077290 */ /* 0x000fc8000fffe1ff */
[----:B------:R-:W-:-:S04]  /*0e90*/  UIMAD UR7, UR4, UR7, UR38 ;  /* 0x00000007040772a4 */ /* 0x000fc8000f8e0226 */
[----:B-1----:R-:W-:Y:S01]  /*0ea0*/  UIMAD.WIDE.U32 UR8, UR7, UR5, URZ ;  /* 0x00000005070872a5 */ /* 0x002fe2000f8e00ff */
[----:B------:R-:W1:Y:S03]  /*0eb0*/  LDCU.64 UR4, c[0x0][0x660] ;  /* 0x0000cc00ff0477ac */ /* 0x000e660008000a00 */
[----:B------:R-:W-:-:S04]  /*0ec0*/  UIADD3 UR6, UPT, UPT, UR7, -UR9, URZ ;  /* 0x8000000907067290 */ /* 0x000fc8000fffe0ff */
[----:B------:R-:W-:-:S04]  /*0ed0*/  USHF.R.U32.HI UR6, URZ, UR21, UR6 ;  /* 0x00000015ff067299 */ /* 0x000fc80008011606 */
[----:B------:R-:W-:-:S04]  /*0ee0*/  UIADD3 UR6, UPT, UPT, UR9, UR6, URZ ;  /* 0x0000000609067290 */ /* 0x000fc8000fffe0ff */
[----:B------:R-:W-:-:S04]  /*0ef0*/  USHF.R.U32.HI UR12, URZ, UR13, UR6 ;  /* 0x0000000dff0c7299 */ /* 0x000fc80008011606 */
[----:B-1----:R-:W-:Y:S01]  /*0f00*/  UIMAD.WIDE.U32 UR8, UR12, UR5, URZ ;  /* 0x000000050c0872a5 */ /* 0x002fe2000f8e00ff */
[----:B------:R-:W1:Y:S03]  /*0f10*/  LDCU UR5, c[0x0][0x654] ;  /* 0x0000ca80ff0577ac */ /* 0x000e660008000800 */
[----:B------:R-:W-:Y:S02]  /*0f20*/  UIADD3 UR6, UPT, UPT, UR12, -UR9, URZ ;  /* 0x800000090c067290 */ /* 0x000fe4000fffe0ff */
[----:B------:R-:W-:Y:S02]  /*0f30*/  UIADD3 UR8, UPT, UPT, -UR12, URZ, URZ ;  /* 0x000000ff0c087290 */ /* 0x000fe4000fffe1ff */
[----:B------:R-:W-:-:S04]  /*0f40*/  USHF.R.U32.HI UR6, URZ, UR15, UR6 ;  /* 0x0000000fff067299 */ /* 0x000fc80008011606 */
[----:B------:R-:W-:-:S04]  /*0f50*/  UIADD3 UR6, UPT, UPT, UR9, UR6, URZ ;  /* 0x0000000609067290 */ /* 0x000fc8000fffe0ff */
[----:B------:R-:W-:Y:S02]  /*0f60*/  USHF.R.U32.HI UR6, URZ, UR14, UR6 ;  /* 0x0000000eff067299 */ /* 0x000fe40008011606 */
[----:B-1----:R-:W-:Y:S02]  /*0f70*/  UIMAD UR5, UR5, UR8, UR7 ;  /* 0x00000008050572a4 */ /* 0x002fe4000f8e0207 */
[----:B------:R-:W-:-:S04]  /*0f80*/  UIADD3 UR6, UPT, UPT, -UR6, URZ, URZ ;  /* 0x000000ff06067290 */ /* 0x000fc8000fffe1ff */
[----:B------:R-:W-:Y:S01]  /*0f90*/  UIMAD UR12, UR4, UR6, UR12 ;  /* 0x00000006040c72a4 */ /* 0x000fe2000f8e020c */
[----:B------:R-:W-:Y:S11]  /*0fa0*/  BRA.U !UP0, `(.L_x_20) ;  /* 0xfffffff908907547 */ /* 0x000ff6000b83ffff */
.L_x_16:
[----:B-1----:R-:W-:Y:S01]  /*0fb0*/  UIADD3 UR4, UPT, UPT, UR36, 0x2, URZ ;  /* 0x0000000224047890 */ /* 0x002fe2000fffe0ff */
[----:B------:R-:W1:Y:S01]  /*0fc0*/  S2UR UR12, SR_CgaCtaId ;  /* 0x00000000000c79c3 */ /* 0x000e620000008800 */
[----:B------:R-:W-:-:S04]  /*0fd0*/  UISETP.NE.AND UP0, UPT, UR36, 0x5, UPT ;  /* 0x000000052400788c */ /* 0x000fc8000bf05270 */
[----:B------:R-:W-:-:S04]  /*0fe0*/  USEL UR4, UR4, 0x1, UP0 ;  /* 0x0000000104047887 */ /* 0x000fc80008000000 */
[----:B------:R-:W-:Y:S02]  /*0ff0*/  UIADD3 UR5, UPT, UPT, UR4, 0x1, URZ ;  /* 0x0000000104057890 */ /* 0x000fe4000fffe0ff */
[----:B------:R-:W-:-:S04]  /*1000*/  UISETP.NE.AND UP1, UPT, UR4, 0x6, UPT ;  /* 0x000000060400788c */ /* 0x000fc8000bf25270 */
[----:B------:R-:W-:Y:S02]  /*1010*/  USEL UR5, UR5, 0x1, UP1 ;  /* 0x0000000105057887 */ /* 0x000fe40008800000 */
[----:B------:R-:W-:Y:S02]  /*1020*/  UISETP.EQ.XOR UP1, UPT, UR36, 0x5, !UP1 ;  /* 0x000000052400788c */ /* 0x000fe4000cf22a70 */
[----:B------:R-:W-:Y:S02]  /*1030*/  UIADD3 UR4, UPT, UPT, UR5, 0x1, URZ ;  /* 0x0000000105047890 */ /* 0x000fe4000fffe0ff */
[----:B------:R-:W-:Y:S02]  /*1040*/  UISETP.NE.AND UP0, UPT, UR5, 0x6, UPT ;  /* 0x000000060500788c */ /* 0x000fe4000bf05270 */
[----:B------:R-:W-:Y:S02]  /*1050*/  UISETP.EQ.XOR UP1, UPT, UR5, 0x6, UP1 ;  /* 0x000000060500788c */ /* 0x000fe40008f22a70 */
[----:B------:R-:W-:-:S04]  /*1060*/  USEL UR4, UR4, 0x1, UP0 ;  /* 0x0000000104047887 */ /* 0x000fc80008000000 */
[----:B------:R-:W-:Y:S02]  /*1070*/  UIADD3 UR6, UPT, UPT, UR4, 0x1, URZ ;  /* 0x0000000104067890 */ /* 0x000fe4000fffe0ff */
[----:B------:R-:W-:Y:S02]  /*1080*/  UISETP.NE.AND UP0, UPT, UR4, 0x6, UPT ;  /* 0x000000060400788c */ /* 0x000fe4000bf05270 */
[----:B------:R-:W-:Y:S02]  /*1090*/  UISETP.EQ.XOR UP1, UPT, UR4, 0x6, UP1 ;  /* 0x000000060400788c */ /* 0x000fe40008f22a70 */
[----:B------:R-:W-:Y:S01]  /*10a0*/  USEL UR6, UR6, 0x1, UP0 ;  /* 0x0000000106067887 */ /* 0x000fe20008000000 */
[----:B------:R-:W-:-:S03]  /*10b0*/  UMOV UR4, 0x400 ;  /* 0x0000040000047882 */ /* 0x000fc60000000000 */
[----:B------:R-:W-:Y:S02]  /*10c0*/  UISETP.EQ.XOR UP1, UPT, UR6, 0x6, UP1 ;  /* 0x000000060600788c */ /* 0x000fe40008f22a70 */
[----:B------:R-:W-:Y:S02]  /*10d0*/  UISETP.NE.AND UP0, UPT, UR6, 0x6, UPT ;  /* 0x000000060600788c */ /* 0x000fe4000bf05270 */
[----:B------:R-:W-:Y:S02]  /*10e0*/  USEL UR5, URZ, 0x1, !UP1 ;  /* 0x00000001ff057887 */ /* 0x000fe4000c800000 */
[----:B-1----:R-:W-:Y:S02]  /*10f0*/  ULEA UR4, UR12, UR4, 0x18 ;  /* 0x000000040c047291 */ /* 0x002fe4000f8ec0ff */
[----:B------:R-:W-:Y:S02]  /*1100*/  ULOP3.LUT UR5, UR37, UR5, URZ, 0x3c, !UPT ;  /* 0x0000000525057292 */ /* 0x000fe4000f8e3cff */
[----:B------:R-:W-:-:S02]  /*1110*/  USEL UR6, UR6, URZ, UP0 ;  /* 0x000000ff06067287 */ /* 0x000fc40008000000 */
[----:B------:R-:W-:Y:S02]  /*1120*/  USHF.L.U32 UR5, UR5, 0x1f, URZ ;  /* 0x0000001f05057899 */ /* 0x000fe400080006ff */
[----:B------:R-:W-:-:S04]  /*1130*/  ULEA UR4, UR6, UR4, 0x3 ;  /* 0x0000000406047291 */ /* 0x000fc8000f8e18ff */
[----:B------:R-:W-:-:S05]  /*1140*/  MOV R2, UR5 ;  /* 0x0000000500027c02 */ /* 0x000fca0008000f00 */
[----:B------:R-:W1:Y:S02]  /*1150*/  SYNCS.PHASECHK.TRANS64.TRYWAIT P0, [UR4+0x30], R2 ;  /* 0x00003002ff0075a7 */ /* 0x000e640008001104 */
[----:B-1----:R-:W-:Y:S05]  /*1160*/  @!P0 BRA `(.L_x_21) ;  /* 0x0000002c00948947 */ /* 0x002fea0003800000 */
.L_x_54:
[----:B------:R-:W-:-:S13]  /*1170*/  ELECT P0, URZ, PT ;  /* 0x0000000000ff782f */ /* 0x000fda0003800000 */
[----:B-1----:R-:W-:-:S04]  /*1180*/  @P0 MOV R2, 0x8800 ;  /* 0x0000880000020802 */ /* 0x002fc80000000f00 */
[----:B------:R1:W-:Y:S03]  /*1190*/  @P0 SYNCS.ARRIVE.TRANS64 RZ, [UR4], R2 ;  /* 0x00000002ffff09a7 */ /* 0x0003e60008000004 */
.L_x_15:
[----:B------:R-:W-:-:S13]  /*11a0*/  ISETP.NE.AND P0, PT, R7, 0x4, PT ;  /* 0x000000040700780c */ /* 0x000fda0003f05270 */
[----:B------:R-:W-:Y:S05]  /*11b0*/  @P0 BRA `(.L_x_22) ;  /* 0x0000000800c40947 */ /* 0x000fea0003800000 */
[----:B------:R-:W5:Y:S08]  /*11c0*/  S2UR UR27, SR_CTAID.Z ;  /* 0x00000000001b79c3 */ /* 0x000f700000002700 */
[----:B------:R-:W-:Y:S01]  /*11d0*/  BAR.SYNC.DEFER_BLOCKING 0x3, 0xa0 ;  /* 0x00c2800000007b1d */ /* 0x000fe20000010000 */
[----:B------:R-:W-:Y:S01]  /*11e0*/  HFMA2 R6, -RZ, RZ, 0, 5.9604644775390625e-08 ;  /* 0x00000001ff067431 */ /* 0x000fe200000001ff */
[----:B------:R-:W-:-:S04]  /*11f0*/  MOV R5, 0x1 ;  /* 0x0000000100057802 */ /* 0x000fc80000000f00 */
[----:B-1----:R-:W-:Y:S02]  /*1200*/  UMOV UR4, 0x400 ;  /* 0x0000040000047882 */ /* 0x002fe40000000000 */
[----:B------:R-:W-:Y:S02]  /*1210*/  ULEA UR12, UR12, UR4, 0x18 ;  /* 0x000000040c0c7291 */ /* 0x000fe4000f8ec0ff */
[----:B-----5:R-:W-:-:S09]  /*1220*/  UISETP.GT.U32.AND UP0, UPT, UR27, 0x1ff, UPT ;  /* 0x000001ff1b00788c */ /* 0x020fd2000bf04070 */
[----:B------:R-:W-:Y:S05]  /*1230*/  BRA.U UP0, `(.L_x_23) ;  /* 0x0000000900707547 */ /* 0x000fea000b800000 */
[----:B------:R-:W1:Y:S01]  /*1240*/  LDS R2, [UR12+0x88] ;  /* 0x0000880cff027984 */ /* 0x000e620008000800 */
[----:B------:R-:W5:Y:S01]  /*1250*/  LDCU UR5, c[0x0][0x374] ;  /* 0x00006e80ff0577ac */ /* 0x000f620008000800 */
[----:B------:R-:W-:Y:S01]  /*1260*/  MOV R5, 0x1 ;  /* 0x0000000100057802 */ /* 0x000fe20000000f00 */
[----:B------:R-:W5:Y:S01]  /*1270*/  LDCU UR16, c[0x0][0x370] ;  /* 0x00006e00ff1077ac */ /* 0x000f620008000800 */
[----:B------:R-:W4:Y:S01]  /*1280*/  LDCU UR40, c[0x0][0x378] ;  /* 0x00006f00ff2877ac */ /* 0x000f220008000800 */
[----:B------:R-:W-:Y:S01]  /*1290*/  UMOV UR43, 0x8a02000 ;  /* 0x08a02000002b7882 */ /* 0x000fe20000000000 */
[----:B------:R-:W-:Y:S02]  /*12a0*/  USEL UR4, URZ, 0x4000, UP6 ;  /* 0x00004000ff047887 */ /* 0x000fe4000b000000 */
[----:B------:R-:W-:Y:S02]  /*12b0*/  USEL UR43, UR43, 0x8a00000, !UP5 ;  /* 0x08a000002b2b7887 */ /* 0x000fe4000e800000 */
[----:B------:R-:W-:-:S02]  /*12c0*/  UIADD3 UR19, UPT, UPT, UR12, 0x35c00, URZ ;  /* 0x00035c000c137890 */ /* 0x000fc4000fffe0ff */
[----:B------:R-:W-:Y:S02]  /*12d0*/  UIADD3 UR43, UPT, UPT, UR4, UR43, URZ ;  /* 0x0000002b042b7290 */ /* 0x000fe4000fffe0ff */
[----:B------:R-:W-:Y:S02]  /*12e0*/  UIADD3 UR20, UPT, UPT, UR12, 0x34400, URZ ;  /* 0x000344000c147890 */ /* 0x000fe4000fffe0ff */
[----:B-----5:R-:W-:Y:S02]  /*12f0*/  UIMAD UR16, UR5, UR16, URZ ;  /* 0x00000010051072a4 */ /* 0x020fe4000f8e02ff */
[----:B------:R-:W-:Y:S02]  /*1300*/  UIADD3 UR24, UPT, UPT, UR12, 0x4400, URZ ;  /* 0x000044000c187890 */ /* 0x000fe4000fffe0ff */
[----:B----4-:R-:W-:Y:S02]  /*1310*/  UIMAD UR40, UR16, UR40, URZ ;  /* 0x00000028102872a4 */ /* 0x010fe4000f8e02ff */
[----:B------:R-:W-:Y:S01]  /*1320*/  UIADD3 UR25, UPT, UPT, UR12, 0x1c400, URZ ;  /* 0x0001c4000c197890 */ /* 0x000fe2000fffe0ff */
[----:B------:R-:W-:Y:S01]  /*1330*/  UMOV UR31, 0x1 ;  /* 0x00000001001f7882 */ /* 0x000fe20000000000 */
[----:B------:R-:W-:-:S02]  /*1340*/  USHF.R.U32.HI UR19, URZ, 0x4, UR19 ;  /* 0x00000004ff137899 */ /* 0x000fc40008011613 */
[----:B------:R-:W-:Y:S02]  /*1350*/  USHF.R.U32.HI UR20, URZ, 0x4, UR20 ;  /* 0x00000004ff147899 */ /* 0x000fe40008011614 */
[----:B------:R-:W-:Y:S02]  /*1360*/  USHF.R.U32.HI UR24, URZ, 0x4, UR24 ;  /* 0x00000004ff187899 */ /* 0x000fe40008011618 */
[----:B------:R-:W-:Y:S01]  /*1370*/  USHF.R.U32.HI UR25, URZ, 0x4, UR25 ;  /* 0x00000004ff197899 */ /* 0x000fe20008011619 */
[----:B-1----:R-:W-:Y:S01]  /*1380*/  R2UR UR41, R2 ;  /* 0x00000000022972ca */ /* 0x002fe200000e0000 */
[----:B------:R-:W-:Y:S01]  /*1390*/  USHF.L.U32 UR31, UR31, UR28, URZ ;  /* 0x0000001c1f1f7299 */ /* 0x000fe200080006ff */
[----:B------:R-:W-:Y:S01]  /*13a0*/  UMOV UR29, 0x1 ;  /* 0x00000001001d7882 */ /* 0x000fe20000000000 */
[----:B------:R-:W-:Y:S02]  /*13b0*/  ULOP3.LUT UR19, UR19, 0x3fc0, URZ, 0xc0, !UPT ;  /* 0x00003fc013137892 */ /* 0x000fe4000f8ec0ff */
[----:B------:R-:W-:-:S02]  /*13c0*/  USHF.L.U32 UR29, UR29, UR28, URZ ;  /* 0x0000001c1d1d7299 */ /* 0x000fc400080006ff */
[----:B------:R-:W-:Y:S02]  /*13d0*/  ULOP3.LUT UR20, UR20, 0x3fc0, URZ, 0xc0, !UPT ;  /* 0x00003fc014147892 */ /* 0x000fe4000f8ec0ff */
[----:B------:R-:W-:Y:S02]  /*13e0*/  ULOP3.LUT UR24, UR24, 0x3fc0, URZ, 0xc0, !UPT ;  /* 0x00003fc018187892 */ /* 0x000fe4000f8ec0ff */
[----:B------:R-:W-:Y:S02]  /*13f0*/  ULOP3.LUT UR25, UR25, 0x3fc0, URZ, 0xc0, !UPT ;  /* 0x00003fc019197892 */ /* 0x000fe4000f8ec0ff */
[----:B------:R-:W-:Y:S02]  /*1400*/  UIADD3 UR10, UPT, UPT, UR41, 0x100, URZ ;  /* 0x00000100290a7890 */ /* 0x000fe4000fffe0ff */
[----:B------:R-:W-:Y:S02]  /*1410*/  UIADD3 UR8, UPT, UPT, UR41, 0x104, URZ ;  /* 0x0000010429087890 */ /* 0x000fe4000fffe0ff */
[----:B------:R-:W-:-:S02]  /*1420*/  UIADD3 UR6, UPT, UPT, UR41, -0x7fffff00, URZ ;  /* 0x8000010029067890 */ /* 0x000fc4000fffe0ff */
[----:B------:R-:W-:Y:S02]  /*1430*/  UIADD3 UR4, UPT, UPT, UR41, -0x7ffffefc, URZ ;  /* 0x8000010429047890 */ /* 0x000fe4000fffe0ff */
[----:B------:R-:W-:Y:S02]  /*1440*/  UIADD3 UR11, UPT, UPT, UR41, 0x108, URZ ;  /* 0x00000108290b7890 */ /* 0x000fe4000fffe0ff */
[----:B------:R-:W-:Y:S02]  /*1450*/  UIADD3 UR9, UPT, UPT, UR41, 0x10c, URZ ;  /* 0x0000010c29097890 */ /* 0x000fe4000fffe0ff */
[----:B------:R-:W-:Y:S02]  /*1460*/  UIADD3 UR7, UPT, UPT, UR41, -0x7ffffef8, URZ ;  /* 0x8000010829077890 */ /* 0x000fe4000fffe0ff */
[----:B------:R-:W-:Y:S02]  /*1470*/  UIADD3 UR5, UPT, UPT, UR41, -0x7ffffef4, URZ ;  /* 0x8000010c29057890 */ /* 0x000fe4000fffe0ff */
[----:B------:R-:W-:-:S02]  /*1480*/  USHF.R.U32.HI UR26, URZ, 0x1, UR10 ;  /* 0x00000001ff1a7899 */ /* 0x000fc4000801160a */
[----:B------:R-:W-:Y:S02]  /*1490*/  USHF.R.U32.HI UR48, URZ, 0x1, UR6 ;  /* 0x00000001ff307899 */ /* 0x000fe40008011606 */
[----:B------:R-:W-:Y:S02]  /*14a0*/  USHF.R.U32.HI UR44, URZ, 0x1, UR8 ;  /* 0x00000001ff2c7899 */ /* 0x000fe40008011608 */
[----:B------:R-:W-:Y:S02]  /*14b0*/  USHF.R.U32.HI UR16, URZ, 0x1, UR4 ;  /* 0x00000001ff107899 */ /* 0x000fe40008011604 */
[----:B------:R-:W-:Y:S02]  /*14c0*/  USHF.R.U32.HI UR54, URZ, 0x1a, UR11 ;  /* 0x0000001aff367899 */ /* 0x000fe4000801160b */
[----:B------:R-:W-:Y:S02]  /*14d0*/  USHF.R.U32.HI UR18, URZ, 0x1a, UR7 ;  /* 0x0000001aff127899 */ /* 0x000fe40008011607 */
[----:B------:R-:W-:-:S02]  /*14e0*/  USHF.R.U32.HI UR17, URZ, 0x1a, UR9 ;  /* 0x0000001aff117899 */ /* 0x000fc40008011609 */
[----:B------:R-:W-:Y:S02]  /*14f0*/  USHF.R.U32.HI UR42, URZ, 0x1a, UR5 ;  /* 0x0000001aff2a7899 */ /* 0x000fe40008011605 */
[----:B------:R-:W-:Y:S02]  /*1500*/  ULOP3.LUT UR26, UR26, 0x60000000, URZ, 0xc0, !UPT ;  /* 0x600000001a1a7892 */ /* 0x000fe4000f8ec0ff */
[----:B------:R-:W-:Y:S02]  /*1510*/  ULOP3.LUT UR48, UR48, 0x60000000, URZ, 0xc0, !UPT ;  /* 0x6000000030307892 */ /* 0x000fe4000f8ec0ff */
[----:B------:R-:W-:Y:S02]  /*1520*/  ULOP3.LUT UR44, UR44, 0x60000000, URZ, 0xc0, !UPT ;  /* 0x600000002c2c7892 */ /* 0x000fe4000f8ec0ff */
[----:B------:R-:W-:Y:S02]  /*1530*/  ULOP3.LUT UR16, UR16, 0x60000000, URZ, 0xc0, !UPT ;  /* 0x6000000010107892 */ /* 0x000fe4000f8ec0ff */
[----:B------:R-:W-:-:S02]  /*1540*/  ULOP3.LUT UR54, UR26, 0x30, UR54, 0xf8, !UPT ;  /* 0x000000301a367892 */ /* 0x000fc4000f8ef836 */
[----:B------:R-:W-:Y:S02]  /*1550*/  ULOP3.LUT UR48, UR48, 0x30, UR18, 0xf8, !UPT ;  /* 0x0000003030307892 */ /* 0x000fe4000f8ef812 */
[----:B------:R-:W-:Y:S02]  /*1560*/  ULOP3.LUT UR44, UR44, 0x30, UR17, 0xf8, !UPT ;  /* 0x000000302c2c7892 */ /* 0x000fe4000f8ef811 */
[----:B------:R-:W-:Y:S02]  /*1570*/  ULOP3.LUT UR42, UR16, 0x30, UR42, 0xf8, !UPT ;  /* 0x00000030102a7892 */ /* 0x000fe4000f8ef82a */
[----:B------:R-:W-:Y:S02]  /*1580*/  ULOP3.LUT UR31, UR31, 0x3, URZ, 0xfc, !UPT ;  /* 0x000000031f1f7892 */ /* 0x000fe4000f8efcff */
[----:B------:R-:W-:Y:S02]  /*1590*/  ULEA.HI UR40, UR40, UR40, URZ, 0x1 ;  /* 0x0000002828287291 */ /* 0x000fe4000f8f08ff */
[----:B------:R-:W-:-:S02]  /*15a0*/  ULOP3.LUT UR55, UR54, UR43, URZ, 0xfc, !UPT ;  /* 0x0000002b36377292 */ /* 0x000fc4000f8efcff */
[----:B------:R-:W-:Y:S02]  /*15b0*/  ULOP3.LUT UR49, UR48, UR43, URZ, 0xfc, !UPT ;  /* 0x0000002b30317292 */ /* 0x000fe4000f8efcff */
[----:B------:R-:W-:Y:S02]  /*15c0*/  ULOP3.LUT UR45, UR44, UR43, URZ, 0xfc, !UPT ;  /* 0x0000002b2c2d7292 */ /* 0x000fe4000f8efcff */
[----:B------:R-:W-:Y:S02]  /*15d0*/  ULOP3.LUT UR43, UR42, UR43, URZ, 0xfc, !UPT ;  /* 0x0000002b2a2b7292 */ /* 0x000fe4000f8efcff */
[----:B------:R-:W-:Y:S02]  /*15e0*/  ULOP3.LUT UR29, UR29, 0xffff, URZ, 0xc0, !UPT ;  /* 0x0000ffff1d1d7892 */ /* 0x000fe4000f8ec0ff */
[----:B------:R-:W-:Y:S02]  /*15f0*/  ULOP3.LUT UR19, UR19, 0x10000, URZ, 0xfc, !UPT ;  /* 0x0001000013137892 */ /* 0x000fe4000f8efcff */
[----:B------:R-:W-:-:S02]  /*1600*/  ULOP3.LUT UR20, UR20, 0x10000, URZ, 0xfc, !UPT ;  /* 0x0001000014147892 */ /* 0x000fc4000f8efcff */
[----:B------:R-:W-:Y:S02]  /*1610*/  ULOP3.LUT UR24, UR24, 0x10000, URZ, 0xfc, !UPT ;  /* 0x0001000018187892 */ /* 0x000fe4000f8efcff */
[----:B------:R-:W-:Y:S02]  /*1620*/  ULOP3.LUT UR25, UR25, 0x10000, URZ, 0xfc, !UPT ;  /* 0x0001000019197892 */ /* 0x000fe4000f8efcff */
[----:B------:R-:W-:Y:S02]  /*1630*/  ULOP3.LUT UR31, UR31, 0xffff, URZ, 0xc0, !UPT ;  /* 0x0000ffff1f1f7892 */ /* 0x000fe4000f8ec0ff */
[----:B------:R-:W-:Y:S01]  /*1640*/  USHF.R.S32.HI UR40, URZ, 0x1, UR40 ;  /* 0x00000001ff287899 */ /* 0x000fe20008011428 */
[----:B------:R-:W-:Y:S01]  /*1650*/  UMOV UR39, URZ ;  /* 0x000000ff00277c82 */ /* 0x000fe20008000000 */
[----:B------:R-:W-:Y:S01]  /*1660*/  UMOV UR37, URZ ;  /* 0x000000ff00257c82 */ /* 0x000fe20008000000 */
[----:B------:R-:W-:Y:S01]  /*1670*/  UMOV UR35, URZ ;  /* 0x000000ff00237c82 */ /* 0x000fe20008000000 */
[----:B------:R-:W-:Y:S01]  /*1680*/  UMOV UR54, URZ ;  /* 0x000000ff00367c82 */ /* 0x000fe20008000000 */
[----:B------:R-:W-:Y:S01]  /*1690*/  UMOV UR48, URZ ;  /* 0x000000ff00307c82 */ /* 0x000fe20008000000 */
[----:B------:R-:W-:Y:S01]  /*16a0*/  UMOV UR44, URZ ;  /* 0x000000ff002c7c82 */ /* 0x000fe20008000000 */
[----:B------:R-:W-:-:S05]  /*16b0*/  UMOV UR42, URZ ;  /* 0x000000ff002a7c82 */ /* 0x000fca0008000000 */
.L_x_28:
[----:B------:R-:W-:Y:S01]  /*16c0*/  USHF.L.U32 UR16, UR37, 0x1f, URZ ;  /* 0x0000001f25107899 */ /* 0x000fe200080006ff */
[----:B------:R-:W-:Y:S01]  /*16d0*/  SHF.L.U32 R3, R5, 0x1f, RZ ;  /* 0x0000001f05037819 */ /* 0x000fe200000006ff */
[----:B----4-:R-:W-:Y:S02]  /*16e0*/  ULEA UR18, UR35, UR12, 0x3 ;  /* 0x0000000c23127291 */ /* 0x010fe4000f8e18ff */
[----:B-1----:R-:W-:Y:S02]  /*16f0*/  ULEA UR17, UR39, UR12, 0x3 ;  /* 0x0000000c27117291 */ /* 0x002fe4000f8e18ff */
[----:B------:R-:W-:Y:S01]  /*1700*/  MOV R2, UR16 ;  /* 0x0000001000027c02 */ /* 0x000fe20008000f00 */
[----:B------:R-:W-:Y:S02]  /*1710*/  UIADD3 UR27, UPT, UPT, UR40, UR27, URZ ;  /* 0x0000001b281b7290 */ /* 0x000fe4000fffe0ff */
[----:B------:R-:W-:Y:S02]  /*1720*/  UPLOP3.LUT UP2, UPT, UPT, UPT, UPT, 0x40, 0x4 ;  /* 0x000000000004789c */ /* 0x000fe40003f4e870 */
[----:B-----5:R1:W4:Y:S01]  /*1730*/  SYNCS.PHASECHK.TRANS64.TRYWAIT P1, [UR18], R2 ;  /* 0x00000002ff0075a7 */ /* 0x0203220008021112 */
[----:B------:R-:W-:Y:S01]  /*1740*/  ULEA UR18, UR39, UR41, 0x7 ;  /* 0x0000002927127291 */ /* 0x000fe2000f8e38ff */
[----:B------:R-:W5:Y:S02]  /*1750*/  SYNCS.PHASECHK.TRANS64.TRYWAIT P0, [UR17+0x70], R3 ;  /* 0x00007003ff0075a7 */ /* 0x000f640008001111 */
[----:B-1--45:R-:W-:Y:S09]  /*1760*/  @!P0 BRA `(.L_x_24) ;  /* 0x0000002800348947 */ /* 0x032ff20003800000 */
.L_x_56:
[----:B------:R-:W-:-:S05]  /*1770*/  UMOV UR33, URZ ;  /* 0x000000ff00217c82 */ /* 0x000fca0008000000 */
.L_x_27:
[----:B------:R-:W-:Y:S02]  /*1780*/  USHF.L.U32 UR38, UR35, 0xa, URZ ;  /* 0x0000000a23267899 */ /* 0x000fe400080006ff */
[----:B------:R-:W-:Y:S02]  /*1790*/  UIADD3 UR26, UPT, UPT, UR35, 0x1, URZ ;  /* 0x00000001231a7890 */ /* 0x000fe4000fffe0ff */
[----:B------:R-:W-:Y:S02]  /*17a0*/  UISETP.GT.U32.AND UP0, UPT, UR33, 0x1e, UPT ;  /* 0x0000001e2100788c */ /* 0x000fe4000bf04070 */
[----:B------:R-:W-:Y:S02]  /*17b0*/  UIADD3 UR34, UPT, UPT, UR38, 0x6, URZ ;  /* 0x0000000626227890 */ /* 0x000fe4000fffe0ff */
[----:B----4-:R-:W-:Y:S02]  /*17c0*/  ULEA UR66, UR35, UR20, 0x6 ;  /* 0x0000001423427291 */ /* 0x010fe4000f8e30ff */
[----:B------:R-:W-:Y:S01]  /*17d0*/  ULEA UR62, UR35, UR19, 0x6 ;  /* 0x00000013233e7291 */ /* 0x000fe2000f8e30ff */
[----:B------:R-:W-:Y:S01]  /*17e0*/  PLOP3.LUT P0, PT, PT, PT, UP0, 0x80, 0x8 ;  /* 0x000000000008781c */ /* 0x000fe20003f0f008 */
[----:B------:R-:W-:Y:S02]  /*17f0*/  ULEA UR16, UR35, UR12, 0x3 ;  /* 0x0000000c23107291 */ /* 0x000fe4000f8e18ff */
[----:B------:R-:W-:Y:S02]  /*1800*/  UISETP.NE.AND UP1, UPT, UR26, 0x6, UPT ;  /* 0x000000061a00788c */ /* 0x000fe4000bf25270 */
[----:B------:R-:W-:Y:S02]  /*1810*/  UIADD3 UR58, UPT, UPT, UR38, UR25, URZ ;  /* 0x00000019263a7290 */ /* 0x000fe4000fffe0ff */
[----:B------:R-:W-:Y:S02]  /*1820*/  UIADD3 UR56, UPT, UPT, UR38, UR24, URZ ;  /* 0x0000001826387290 */ /* 0x000fe4000fffe0ff */
[----:B------:R-:W-:Y:S02]  /*1830*/  UIADD3 UR52, UPT, UPT, UR25, 0x2, UR38 ;  /* 0x0000000219347890 */ /* 0x000fe4000fffe026 */
[----:B------:R-:W-:Y:S02]  /*1840*/  UIADD3 UR50, UPT, UPT, UR24, 0x2, UR38 ;  /* 0x0000000218327890 */ /* 0x000fe4000fffe026 */
[----:B------:R-:W-:Y:S02]  /*1850*/  UIADD3 UR46, UPT, UPT, UR25, 0x4, UR38 ;  /* 0x00000004192e7890 */ /* 0x000fe4000fffe026 */
[----:B------:R-:W-:Y:S02]  /*1860*/  UIADD3 UR36, UPT, UPT, UR34, UR25, URZ ;  /* 0x0000001922247290 */ /* 0x000fe4000fffe0ff */
[----:B------:R-:W-:Y:S02]  /*1870*/  UIADD3 UR64, UPT, UPT, UR66, 0x20, URZ ;  /* 0x0000002042407890 */ /* 0x000fe4000fffe0ff */
[----:B------:R-:W-:Y:S02]  /*1880*/  UIADD3 UR60, UPT, UPT, UR62, 0x20, URZ ;  /* 0x000000203e3c7890 */ /* 0x000fe4000fffe0ff */
[----:B------:R-:W-:Y:S02]  /*1890*/  UIADD3 UR38, UPT, UPT, UR24, 0x4, UR38 ;  /* 0x0000000418267890 */ /* 0x000fe4000fffe026 */
[----:B------:R-:W-:Y:S02]  /*18a0*/  UIADD3 UR32, UPT, UPT, UR16, 0x30, URZ ;  /* 0x0000003010207890 */ /* 0x000fe4000fffe0ff */
[----:B------:R-:W-:Y:S02]  /*18b0*/  USEL UR30, URZ, 0x1, UP1 ;  /* 0x00000001ff1e7887 */ /* 0x000fe40008800000 */
[----:B------:R-:W-:Y:S02]  /*18c0*/  UIADD3 UR34, UPT, UPT, UR34, UR24, URZ ;  /* 0x0000001822227290 */ /* 0x000fe4000fffe0ff */
[----:B------:R-:W-:Y:S01]  /*18d0*/  USEL UR35, UR26, URZ, UP1 ;  /* 0x000000ff1a237287 */ /* 0x000fe20008800000 */
[----:B------:R-:W-:Y:S01]  /*18e0*/  UMOV UR67, 0x4008 ;  /* 0x0000400800437882 */ /* 0x000fe20000000000 */
        /* <DEDUP_REMOVED lines=8> */
[----:B-----5:R-:W-:Y:S05]  /*1970*/  @P1 BRA `(.L_x_25) ;  /* 0x0000000000101947 */ /* 0x020fea0003800000 */
[----:B------:R-:W-:Y:S06]  /*1980*/  USHF.L.U32 UR26, UR37, 0x1f, URZ ;  /* 0x0000001f251a7899 */ /* 0x000fec00080006ff */
[----:B-1----:R-:W-:Y:S04]  /*1990*/  MOV R2, UR26 ;  /* 0x0000001a00027c02 */ /* 0x002fe80008000f00 */
[----:B------:R-:W1:Y:S02]  /*19a0*/  SYNCS.PHASECHK.TRANS64.TRYWAIT P1, [UR16], R2 ;  /* 0x00000002ff0075a7 */ /* 0x000e640008021110 */
[----:B-1----:R-:W-:Y:S05]  /*19b0*/  @!P1 BRA `(.L_x_26) ;  /* 0x0000002400c09947 */ /* 0x002fea0003800000 */
.L_x_25:
[----:B------:R-:W-:Y:S01]  /*19c0*/  ULOP3.LUT UR37, UR37, UR30, URZ, 0x3c, !UPT ;  /* 0x0000001e25257292 */ /* 0x000fe2000f8e3cff */
[----:B------:R-:W-:Y:S01]  /*19d0*/  PLOP3.LUT P1, PT, PT, PT, PT, 0x80, 0x8 ;  /* 0x000000000008781c */ /* 0x000fe20003f2f070 */
[----:B------:R-:W-:Y:S01]  /*19e0*/  @!UP0 ULEA UR26, UR35, UR12, 0x3 ;  /* 0x0000000c231a8291 */ /* 0x000fe2000f8e18ff */
[----:B------:R4:W-:Y:S01]  /*19f0*/  UTCCP.T.S.4x32dp128bit tmem[UR41+0x100], gdesc[UR66] ;  /* 0x00010042290079e7 */ /* 0x0009e20009100000 */
[----:B------:R-:W-:Y:S01]  /*1a00*/  @!UP0 USHF.L.U32 UR16, UR37, 0x1f, URZ ;  /* 0x0000001f25108899 */ /* 0x000fe200080006ff */
[----:B------:R4:W-:Y:S01]  /*1a10*/  UTCCP.T.S.4x32dp128bit tmem[UR41+0x104], gdesc[UR64] ;  /* 0x00010440290079e7 */ /* 0x0009e20009100000 */
[----:B------:R4:W-:Y:S01]  /*1a20*/  UTCCP.T.S.4x32dp128bit tmem[UR41+0x108], gdesc[UR62] ;  /* 0x0001083e290079e7 */ /* 0x0009e20009100000 */
[----:B------:R4:W-:Y:S01]  /*1a30*/  UTCCP.T.S.4x32dp128bit tmem[UR41+0x10c], gdesc[UR60] ;  /* 0x00010c3c290079e7 */ /* 0x0009e20009100000 */
[----:B------:R4:W-:Y:S01]  /*1a40*/  UTCQMMA gdesc[UR56], gdesc[UR58], tmem[UR18], tmem[UR54], idesc[UR55], tmem[UR10], UP2 ;  /* 0x000a363a38007dea */ /* 0x0009e20009000312 */
[----:B------:R-:W-:Y:S01]  /*1a50*/  UMOV UR68, UR38 ;  /* 0x0000002600447c82 */ /* 0x000fe20008000000 */
[----:B------:R-:W-:Y:S01]  /*1a60*/  UMOV UR69, 0x40004040 ;  /* 0x4000404000457882 */ /* 0x000fe20000000000 */
[----:B-1----:R-:W-:Y:S01]  /*1a70*/  MOV R2, UR16 ;  /* 0x0000001000027c02 */ /* 0x002fe20008000f00 */
[----:B------:R4:W-:Y:S01]  /*1a80*/  UTCQMMA gdesc[UR50], gdesc[UR52], tmem[UR18], tmem[UR48], idesc[UR49], tmem[UR6], UPT ;  /* 0x0006303432007dea */ /* 0x0009e2000b800312 */
[----:B------:R-:W-:Y:S01]  /*1a90*/  UMOV UR70, UR36 ;  /* 0x0000002400467c82 */ /* 0x000fe20008000000 */
[----:B------:R-:W-:Y:S01]  /*1aa0*/  UMOV UR71, 0x40004040 ;  /* 0x4000404000477882 */ /* 0x000fe20000000000 */
[----:B------:R-:W-:Y:S01]  /*1ab0*/  UMOV UR72, UR34 ;  /* 0x0000002200487c82 */ /* 0x000fe20008000000 */
[----:B------:R-:W-:Y:S01]  /*1ac0*/  UMOV UR73, 0x40004040 ;  /* 0x4000404000497882 */ /* 0x000fe20000000000 */
[----:B------:R4:W-:Y:S01]  /*1ad0*/  UTCQMMA gdesc[UR68], gdesc[UR46], tmem[UR18], tmem[UR44], idesc[UR45], tmem[UR8], UPT ;  /* 0x00082c2e44007dea */ /* 0x0009e2000b800312 */
[----:B------:R4:W-:Y:S01]  /*1ae0*/  UTCQMMA gdesc[UR72], gdesc[UR70], tmem[UR18], tmem[UR42], idesc[UR43], tmem[UR4], UPT ;  /* 0x00042a4648007dea */ /* 0x0009e2000b800312 */
[----:B------:R4:W-:Y:S01]  /*1af0*/  UTCBAR.MULTICAST [UR32], URZ, UR31 ;  /* 0x000000ff200073e9 */ /* 0x0009e2000800081f */
[----:B------:R4:W5:Y:S01]  /*1b00*/  @!P0 SYNCS.PHASECHK.TRANS64.TRYWAIT P1, [UR26], R2 ;  /* 0x00000002ff0085a7 */ /* 0x000962000802111a */
[----:B------:R-:W-:Y:S02]  /*1b10*/  UIADD3 UR33, UPT, UPT, UR33, 0x1, URZ ;  /* 0x0000000121217890 */ /* 0x000fe4000fffe0ff */
[----:B------:R-:W-:Y:S02]  /*1b20*/  UPLOP3.LUT UP2, UPT, UPT, UPT, UPT, 0x80, 0x8 ;  /* 0x000000000008789c */ /* 0x000fe40003f4f070 */
[----:B------:R-:W-:Y:S09]  /*1b30*/  UISETP.NE.AND UP0, UPT, UR33, 0x20, UPT ;  /* 0x000000202100788c */ /* 0x000ff2000bf05270 */
[----:B------:R-:W-:Y:S05]  /*1b40*/  BRA.U UP0, `(.L_x_27) ;  /* 0xfffffffd000c7547 */ /* 0x000fea000b83ffff */
[----:B------:R-:W-:Y:S02]  /*1b50*/  UIADD3 UR17, UPT, UPT, UR17, 0x60, URZ ;  /* 0x0000006011117890 */ /* 0x000fe4000fffe0ff */
[----:B------:R-:W-:-:S04]  /*1b60*/  UIADD3 UR39, UPT, UPT, UR39, 0x1, URZ ;  /* 0x0000000127277890 */ /* 0x000fc8000fffe0ff */
[----:B------:R-:W-:-:S03]  /*1b70*/  UISETP.NE.AND UP0, UPT, UR39, 0x2, UPT ;  /* 0x000000022700788c */ /* 0x000fc6000bf05270 */
[----:B------:R1:W-:Y:S01]  /*1b80*/  UTCBAR.MULTICAST [UR17], URZ, UR29 ;  /* 0x000000ff110073e9 */ /* 0x0003e2000800081d */
[----:B------:R-:W-:Y:S02]  /*1b90*/  USEL UR39, UR39, URZ, UP0 ;  /* 0x000000ff27277287 */ /* 0x000fe40008000000 */
[----:B------:R-:W-:Y:S02]  /*1ba0*/  USEL UR16, URZ, 0x1, UP0 ;  /* 0x00000001ff107887 */ /* 0x000fe40008000000 */
[----:B------:R-:W-:-:S04]  /*1bb0*/  UISETP.GE.AND UP0, UPT, UR27, 0x200, UPT ;  /* 0x000002001b00788c */ /* 0x000fc8000bf06270 */
[----:B------:R-:W-:-:S05]  /*1bc0*/  LOP3.LUT R5, R5, UR16, RZ, 0x3c, !PT ;  /* 0x0000001005057c12 */ /* 0x000fca000f8e3cff */
[----:B------:R-:W-:Y:S05]  /*1bd0*/  BRA.U !UP0, `(.L_x_28) ;  /* 0xfffffff908b87547 */ /* 0x000fea000b83ffff */
[----:B------:R-:W-:-:S06]  /*1be0*/  UIADD3 UR39, UPT, UPT, UR39, 0x1, URZ ;  /* 0x0000000127277890 */ /* 0x000fcc000fffe0ff */
[----:B------:R-:W-:Y:S02]  /*1bf0*/  MOV R6, UR39 ;  /* 0x0000002700067c02 */ /* 0x000fe40008000f00 */
.L_x_23:
[----:B------:R-:W-:-:S09]  /*1c00*/  UISETP.NE.AND UP0, UPT, UR28, URZ, UPT ;  /* 0x000000ff1c00728c */ /* 0x000fd2000bf05270 */
[----:B------:R-:W-:Y:S05]  /*1c10*/  BRA.U UP0, `(.L_x_22) ;  /* 0x00000001002c7547 */ /* 0x000fea000b800000 */
[----:B----4-:R-:W4:Y:S01]  /*1c20*/  S2R R2, SR_CgaCtaId ;  /* 0x0000000000027919 */ /* 0x010f220000008800 */
[----:B------:R-:W-:Y:S02]  /*1c30*/  ISETP.NE.AND P0, PT, R6, 0x2, PT ;  /* 0x000000020600780c */ /* 0x000fe40003f05270 */
[----:B------:R-:W-:Y:S02]  /*1c40*/  MOV R3, 0x400 ;  /* 0x0000040000037802 */ /* 0x000fe40000000f00 */
[----:B------:R-:W-:-:S04]  /*1c50*/  SEL R4, RZ, 0x1, P0 ;  /* 0x00000001ff047807 */ /* 0x000fc80000000000 */
[----:B------:R-:W-:-:S05]  /*1c60*/  LOP3.LUT R4, R5, R4, RZ, 0x3c, !PT ;  /* 0x0000000405047212 */ /* 0x000fca00078e3cff */
[----:B------:R-:W-:Y:S01]  /*1c70*/  IMAD.U32 R4, R4, -0x80000000, RZ ;  /* 0x8000000004047824 */ /* 0x000fe200078e00ff */
[----:B----4-:R-:W-:Y:S02]  /*1c80*/  LEA R2, R2, R3, 0x18 ;  /* 0x0000000302027211 */ /* 0x010fe400078ec0ff */
[----:B------:R-:W-:-:S05]  /*1c90*/  SEL R3, R6, RZ, P0 ;  /* 0x000000ff06037207 */ /* 0x000fca0000000000 */
[----:B------:R-:W-:-:S04]  /*1ca0*/  IMAD R2, R3, 0x8, R2 ;  /* 0x0000000803027824 */ /* 0x000fc800078e0202 */
[----:B------:R-:W4:Y:S02]  /*1cb0*/  SYNCS.PHASECHK.TRANS64.TRYWAIT P0, [R2+URZ+0x70], R4 ;  /* 0x00007004020075a7 */ /* 0x000f2400080011ff */
[----:B----4-:R-:W-:Y:S05]  /*1cc0*/  @!P0 BRA `(.L_x_29) ;  /* 0x00000024001c8947 */ /* 0x010fea0003800000 */
.L_x_22:
[----:B------:R-:W-:-:S13]  /*1cd0*/  ISETP.GT.AND P0, PT, R7, 0x3, PT ;  /* 0x000000030700780c */ /* 0x000fda0003f04270 */
[----:B-12345:R-:W-:Y:S05]  /*1ce0*/  @P0 EXIT ;  /* 0x000000000000094d */ /* 0x03efea0003800000 */
[----:B------:R-:W-:-:S13]  /*1cf0*/  ISETP.NE.AND P0, PT, R7, RZ, PT ;  /* 0x000000ff0700720c */ /* 0x000fda0003f05270 */
[----:B------:R-:W-:Y:S05]  /*1d00*/  @P0 BRA `(.L_x_30) ;  /* 0x0000000000b80947 */ /* 0x000fea0003800000 */
[----:B------:R-:W1:Y:S01]  /*1d10*/  S2UR UR6, SR_CgaCtaId ;  /* 0x00000000000679c3 */ /* 0x000e620000008800 */
[----:B------:R-:W-:Y:S01]  /*1d20*/  NOP ;  /* 0x0000000000007918 */ /* 0x000fe20000000000 */
[----:B------:R-:W-:Y:S01]  /*1d30*/  UMOV UR4, 0x40 ;  /* 0x0000004000047882 */ /* 0x000fe20000000000 */
[----:B------:R-:W-:Y:S01]  /*1d40*/  UMOV UR5, 0x400 ;  /* 0x0000040000057882 */ /* 0x000fe20000000000 */
[----:B-1----:R-:W-:Y:S02]  /*1d50*/  ULEA UR4, UR6, UR4, 0x18 ;  /* 0x0000000406047291 */ /* 0x002fe4000f8ec0ff */
[----:B------:R-:W-:-:S07]  /*1d60*/  ULEA UR5, UR6, UR5, 0x18 ;  /* 0x0000000506057291 */ /* 0x000fce000f8ec0ff */
[----:B------:R-:W1:Y:S02]  /*1d70*/  LDS.U8 R2, [UR4] ;  /* 0x00000004ff027984 */ /* 0x000e640008000000 */
[----:B-1----:R-:W-:-:S13]  /*1d80*/  ISETP.NE.AND P0, PT, R2, RZ, PT ;  /* 0x000000ff0200720c */ /* 0x002fda0003f05270 */
[----:B------:R-:W-:Y:S05]  /*1d90*/  @P0 BRA `(.L_x_31) ;  /* 0x00000000007c0947 */ /* 0x000fea0003800000 */
[----:B------:R-:W-:-:S13]  /*1da0*/  ELECT P0, URZ, PT ;  /* 0x0000000000ff782f */ /* 0x000fda0003800000 */
[----:B------:R-:W-:Y:S05]  /*1db0*/  @!P0 BRA `(.L_x_32) ;  /* 0x0000000000848947 */ /* 0x000fea0003800000 */
[----:B------:R-:W-:Y:S01]  /*1dc0*/  UMOV UR4, 0x10 ;  /* 0x0000001000047882 */ /* 0x000fe20000000000 */
[----:B------:R-:W-:-:S04]  /*1dd0*/  IMAD.MOV.U32 R3, RZ, RZ, 0xffff ;  /* 0x0000ffffff037424 */ /* 0x000fc800078e00ff */
[----:B------:R-:W-:Y:S04]  /*1de0*/  DEPBAR.LE SB1, 0x36 ;  /* 0x00009d800000791a */ /* 0x000fe80000000000 */
[----:B------:R-:W1:Y:S02]  /*1df0*/  UTCATOMSWS.FIND_AND_SET.ALIGN UP0, UR4, UR4 ;  /* 0x00000004000475e3 */ /* 0x000e640008000800 */
[----:B-1----:R-:W-:Y:S01]  /*1e00*/  PLOP3.LUT P0, PT, PT, PT, UP0, 0x80, 0x8 ;  /* 0x000000000008781c */ /* 0x002fe20003f0f008 */
[----:B------:R-:W-:-:S03]  /*1e10*/  IMAD.U32 R4, RZ, RZ, UR4 ;  /* 0x00000004ff047e24 */ /* 0x000fc6000f8e00ff */
[----:B------:R-:W-:-:S04]  /*1e20*/  SEL R2, RZ, 0xffffffff, !P0 ;  /* 0xffffffffff027807 */ /* 0x000fc80004000000 */
[----:B------:R-:W-:Y:S01]  /*1e30*/  ISETP.NE.AND P0, PT, R2, RZ, PT ;  /* 0x000000ff0200720c */ /* 0x000fe20003f05270 */
[----:B------:R-:W-:-:S12]  /*1e40*/  IMAD.MOV.U32 R2, RZ, RZ, 0x1 ;  /* 0x00000001ff027424 */ /* 0x000fd800078e00ff */
[----:B------:R-:W-:Y:S05]  /*1e50*/  @P0 BRA `(.L_x_33) ;  /* 0x0000000000240947 */ /* 0x000fea0003800000 */
.L_x_34:
[----:B------:R-:W-:Y:S05]  /*1e60*/  NANOSLEEP 0x64 ;  /* 0x000000640000795d */ /* 0x000fea0003800000 */
[----:B------:R-:W-:-:S05]  /*1e70*/  UMOV UR4, 0x10 ;  /* 0x0000001000047882 */ /* 0x000fca0000000000 */
[----:B------:R-:W-:Y:S04]  /*1e80*/  DEPBAR.LE SB1, 0x36 ;  /* 0x00009d800000791a */ /* 0x000fe80000000000 */
[----:B------:R-:W1:Y:S02]  /*1e90*/  UTCATOMSWS.FIND_AND_SET.ALIGN UP0, UR4, UR4 ;  /* 0x00000004000475e3 */ /* 0x000e640008000800 */
[----:B-1----:R-:W-:-:S04]  /*1ea0*/  PLOP3.LUT P0, PT, PT, PT, UP0, 0x80, 0x8 ;  /* 0x000000000008781c */ /* 0x002fc80003f0f008 */
[----:B------:R-:W-:-:S04]  /*1eb0*/  SEL R4, RZ, 0xffffffff, !P0 ;  /* 0xffffffffff047807 */ /* 0x000fc80004000000 */
[----:B------:R-:W-:Y:S01]  /*1ec0*/  ISETP.NE.AND P0, PT, R4, RZ, PT ;  /* 0x000000ff0400720c */ /* 0x000fe20003f05270 */
[----:B------:R-:W-:-:S12]  /*1ed0*/  IMAD.U32 R4, RZ, RZ, UR4 ;  /* 0x00000004ff047e24 */ /* 0x000fd8000f8e00ff */
[----:B------:R-:W-:Y:S05]  /*1ee0*/  @!P0 BRA `(.L_x_34) ;  /* 0xfffffffc00dc8947 */ /* 0x000fea000383ffff */
.L_x_33:
[C---:B------:R-:W-:Y:S01]  /*1ef0*/  VIADD R5, R4.reuse, 0x10 ;  /* 0x0000001004057836 */ /* 0x040fe20000000000 */
[----:B------:R-:W-:Y:S01]  /*1f00*/  UMOV UR4, 0x50 ;  /* 0x0000005000047882 */ /* 0x000fe20000000000 */
[----:B------:R-:W-:Y:S01]  /*1f10*/  SHF.L.U32 R3, R3, R4, RZ ;  /* 0x0000000403037219 */ /* 0x000fe200000006ff */
[----:B------:R-:W-:Y:S01]  /*1f20*/  ULEA UR4, UR6, UR4, 0x18 ;  /* 0x0000000406047291 */ /* 0x000fe2000f8ec0ff */
[----:B------:R-:W-:Y:S01]  /*1f30*/  IMAD.SHL.U32 R4, R4, 0x20, RZ ;  /* 0x0000002004047824 */ /* 0x000fe200078e00ff */
[----:B------:R-:W-:-:S04]  /*1f40*/  SHF.L.U32 R2, R2, R5, RZ ;  /* 0x0000000502027219 */ /* 0x000fc800000006ff */
[----:B------:R-:W-:-:S05]  /*1f50*/  LOP3.LUT R2, R2, R3, RZ, 0xfc, !PT ;  /* 0x0000000302027212 */ /* 0x000fca00078efcff */
[----:B------:R1:W-:Y:S04]  /*1f60*/  ATOMS.OR RZ, [UR4], R2 ;  /* 0x00000002ffff798c */ /* 0x0003e8000b000004 */
[----:B------:R1:W-:Y:S01]  /*1f70*/  STS [UR5+0x88], R4 ;  /* 0x00008804ff007988 */ /* 0x0003e20008000805 */
[----:B------:R-:W-:Y:S05]  /*1f80*/  BRA `(.L_x_32) ;  /* 0x0000000000107947 */ /* 0x000fea0003800000 */
.L_x_31:
[----:B------:R-:W-:-:S05]  /*1f90*/  MOV R2, 0xffffffff ;  /* 0xffffffff00027802 */ /* 0x000fca0000000f00 */
[----:B------:R1:W-:Y:S02]  /*1fa0*/  STS [UR5+0x88], R2 ;  /* 0x00008802ff007988 */ /* 0x0003e40008000805 */
[----:B-1----:R-:W-:Y:S02]  /*1fb0*/  MOV R2, 0x1fd0 ;  /* 0x00001fd000027802 */ /* 0x002fe40000000f00 */
[----:B------:R-:W-:Y:S05]  /*1fc0*/  CALL.REL.NOINC `($__internal_1_$__cuda_sm10x_tcgen05_guardrail_trap_phase_invalid_during_alloc) ;  /* 0x0000002000987944 */ /* 0x000fea0003c00000 */
.L_x_32:
[----:B------:R-:W-:Y:S05]  /*1fd0*/  WARPSYNC.ALL ;  /* 0x0000000000007948 */ /* 0x000fea0003800000 */
[----:B------:R-:W-:Y:S01]  /*1fe0*/  NOP ;  /* 0x0000000000007918 */ /* 0x000fe20000000000 */
.L_x_30:
[----:B------:R-:W2:Y:S08]  /*1ff0*/  S2UR UR4, SR_CgaCtaId ;  /* 0x00000000000479c3 */ /* 0x000eb00000008800 */
[----:B------:R-:W-:Y:S06]  /*2000*/  BAR.SYNC.DEFER_BLOCKING 0x3, 0xa0 ;  /* 0x00c2800000007b1d */ /* 0x000fec0000010000 */
[----:B------:R-:W-:-:S02]  /*2010*/  UMOV UR5, 0x400 ;  /* 0x0000040000057882 */ /* 0x000fc40000000000 */
[----:B------:R-:W3:Y:S01]  /*2020*/  S2UR UR48, SR_CTAID.Z ;  /* 0x00000000003079c3 */ /* 0x000ee20000002700 */
[----:B--2---:R-:W-:-:S06]  /*2030*/  ULEA UR4, UR4, UR5, 0x18 ;  /* 0x0000000504047291 */ /* 0x004fcc000f8ec0ff */
[----:B------:R-:W-:Y:S01]  /*2040*/  MOV R3, UR4 ;  /* 0x0000000400037c02 */ /* 0x000fe20008000f00 */
[----:B---3--:R-:W-:-:S04]  /*2050*/  UISETP.GT.U32.AND UP0, UPT, UR48, 0x1ff, UPT ;  /* 0x000001ff3000788c */ /* 0x008fc8000bf04070 */
[----:B------:R2:W3:Y:S05]  /*2060*/  LDS R65, [R3+0x88] ;  /* 0x0000880003417984 */ /* 0x0004ea0000000800 */
[----:B------:R-:W-:Y:S05]  /*2070*/  BRA.U UP0, `(.L_x_35) ;  /* 0x0000001d00047547 */ /* 0x000fea000b800000 */
[----:B------:R-:W4:Y:S01]  /*2080*/  LDCU.64 UR34, c[0x0][0x648] ;  /* 0x0000c900ff2277ac */ /* 0x000f220008000a00 */
[----:B-1----:R-:W-:Y:S01]  /*2090*/  IMAD.SHL.U32 R2, R0, 0x40, RZ ;  /* 0x0000004000027824 */ /* 0x002fe200078e00ff */
[----:B------:R-:W-:Y:S01]  /*20a0*/  SHF.R.U32.HI R0, RZ, 0x5, R0 ;  /* 0x00000005ff007819 */ /* 0x000fe20000011600 */
[----:B------:R-:W1:Y:S01]  /*20b0*/  S2UR UR39, SR_CTAID.X ;  /* 0x00000000002779c3 */ /* 0x000e620000002500 */
[----:B------:R-:W5:Y:S01]  /*20c0*/  LDCU UR6, c[0x0][0x658] ;  /* 0x0000cb00ff0677ac */ /* 0x000f620008000800 */
[----:B------:R-:W2:Y:S01]  /*20d0*/  S2R R41, SR_LANEID ;  /* 0x0000000000297919 */ /* 0x000ea20000000000 */
[----:B------:R-:W-:Y:S01]  /*20e0*/  LOP3.LUT R5, R2, 0x7c0, RZ, 0xc0, !PT ;  /* 0x000007c002057812 */ /* 0x000fe200078ec0ff */
[----:B------:R-:W-:Y:S01]  /*20f0*/  BSSY B1, `(.L_x_35) ;  /* 0x00001b9000017945 */ /* 0x000fe20003800000 */
[----:B------:R-:W3:Y:S01]  /*2100*/  LDCU UR37, c[0x0][0x374] ;  /* 0x00006e80ff2577ac */ /* 0x000ee20008000800 */
[----:B------:R-:W-:Y:S01]  /*2110*/  IMAD.U32 R63, RZ, RZ, UR48 ;  /* 0x00000030ff3f7e24 */ /* 0x000fe2000f8e00ff */
[----:B------:R-:W-:Y:S01]  /*2120*/  CS2R R42, SRZ ;  /* 0x00000000002a7805 */ /* 0x000fe2000001ff00 */
[C---:B------:R-:W-:Y:S01]  /*2130*/  IMAD R2, R0.reuse, 0x800, R5 ;  /* 0x0000080000027824 */ /* 0x040fe200078e0205 */
[----:B------:R-:W1:Y:S01]  /*2140*/  S2UR UR32, SR_CgaCtaId ;  /* 0x00000000002079c3 */ /* 0x000e620000008800 */
[----:B------:R-:W1:Y:S01]  /*2150*/  LDCU.64 UR44, c[0x0][0x348] ;  /* 0x00006900ff2c77ac */ /* 0x000e620008000a00 */
[----:B------:R-:W-:Y:S01]  /*2160*/  IMAD.MOV.U32 R44, RZ, RZ, RZ ;  /* 0x000000ffff2c7224 */ /* 0x000fe200078e00ff */
[C---:B---3--:R-:W-:Y:S01]  /*2170*/  LEA R61, R0.reuse, R65, 0x15 ;  /* 0x00000041003d7211 */ /* 0x048fe200078ea8ff */
[----:B------:R-:W-:Y:S01]  /*2180*/  IMAD.IADD R2, R3, 0x1, R2 ;  /* 0x0000000103027824 */ /* 0x000fe200078e0202 */
[----:B------:R-:W-:Y:S01]  /*2190*/  UMOV UR33, 0x400 ;  /* 0x0000040000217882 */ /* 0x000fe20000000000 */
[----:B----4-:R-:W-:Y:S01]  /*21a0*/  UIMAD.WIDE.U32 UR4, UR48, UR35, URZ ;  /* 0x00000023300472a5 */ /* 0x010fe2000f8e00ff */
[----:B------:R-:W-:Y:S01]  /*21b0*/  IMAD R62, R0, 0x4, R3 ;  /* 0x00000004003e7824 */ /* 0x000fe200078e0203 */
[----:B------:R-:W3:Y:S01]  /*21c0*/  LDCU UR35, c[0x0][0x370] ;  /* 0x00006e00ff2377ac */ /* 0x000ee20008000800 */
[----:B------:R-:W4:Y:S01]  /*21d0*/  S2UR UR30, SR_CgaCtaId ;  /* 0x00000000001e79c3 */ /* 0x000f220000008800 */
[C---:B------:R-:W-:Y:S01]  /*21e0*/  VIADD R5, R2.reuse, 0x430 ;  /* 0x0000043002057836 */ /* 0x040fe20000000000 */
[----:B------:R-:W-:Y:S01]  /*21f0*/  UIADD3 UR4, UPT, UPT, -UR5, UR48, URZ ;  /* 0x0000003005047290 */ /* 0x000fe2000fffe1ff */
[----:B------:R-:W-:Y:S01]  /*2200*/  VIADD R4, R2, 0x420 ;  /* 0x0000042002047836 */ /* 0x000fe20000000000 */
[----:B------:R-:W2:Y:S02]  /*2210*/  LDCU UR49, c[0x0][0x378] ;  /* 0x00006f00ff3177ac */ /* 0x000ea40008000800 */
[----:B------:R-:W-:-:S02]  /*2220*/  SHF.R.U32.HI R60, RZ, 0x3, R5 ;  /* 0x00000003ff3c7819 */ /* 0x000fc40000011605 */
[----:B------:R-:W4:Y:S01]  /*2230*/  S2UR UR28, SR_CgaCtaId ;  /* 0x00000000001c79c3 */ /* 0x000f220000008800 */
[----:B------:R-:W-:Y:S01]  /*2240*/  USHF.R.U32.HI UR4, URZ, UR23, UR4 ;  /* 0x00000017ff047299 */ /* 0x000fe20008011604 */
[----:B------:R-:W-:Y:S01]  /*2250*/  LOP3.LUT R60, R5, 0x30, R60, 0x78, !PT ;  /* 0x00000030053c7812 */ /* 0x000fe200078e783c */
[C---:B------:R-:W-:Y:S01]  /*2260*/  VIADD R5, R2.reuse, 0x410 ;  /* 0x0000041002057836 */ /* 0x040fe20000000000 */
[----:B------:R-:W-:Y:S01]  /*2270*/  IADD3 R2, PT, PT, R2, 0x400, RZ ;  /* 0x0000040002027810 */ /* 0x000fe20007ffe0ff */
[----:B------:R-:W-:Y:S01]  /*2280*/  UIADD3 UR4, UPT, UPT, UR5, UR4, URZ ;  /* 0x0000000405047290 */ /* 0x000fe2000fffe0ff */
[----:B------:R-:W-:Y:S01]  /*2290*/  SHF.R.U32.HI R47, RZ, 0x3, R4 ;  /* 0x00000003ff2f7819 */ /* 0x000fe20000011604 */
[----:B-1----:R-:W-:Y:S01]  /*22a0*/  USHF.L.U32 UR39, UR39, 0x7, URZ ;  /* 0x0000000727277899 */ /* 0x002fe200080006ff */
[----:B------:R-:W1:Y:S01]  /*22b0*/  S2UR UR26, SR_CgaCtaId ;  /* 0x00000000001a79c3 */ /* 0x000e620000008800 */
[----:B------:R-:W-:Y:S01]  /*22c0*/  USHF.R.U32.HI UR4, URZ, UR22, UR4 ;  /* 0x00000016ff047299 */ /* 0x000fe20008011604 */
[----:B------:R-:W-:Y:S01]  /*22d0*/  SHF.R.U32.HI R46, RZ, 0x3, R5 ;  /* 0x00000003ff2e7819 */ /* 0x000fe20000011605 */
[----:B---3--:R-:W-:Y:S01]  /*22e0*/  UIMAD UR50, UR37, UR35, URZ ;  /* 0x00000023253272a4 */ /* 0x008fe2000f8e02ff */
[----:B------:R-:W-:Y:S01]  /*22f0*/  SHF.R.U32.HI R45, RZ, 0x3, R2 ;  /* 0x00000003ff2d7819 */ /* 0x000fe20000011602 */
[----:B------:R-:W-:Y:S01]  /*2300*/  UIADD3 UR4, UPT, UPT, -UR4, URZ, URZ ;  /* 0x000000ff04047290 */ /* 0x000fe2000fffe1ff */
[----:B------:R-:W-:Y:S01]  /*2310*/  LOP3.LUT R47, R4, 0x30, R47, 0x78, !PT ;  /* 0x00000030042f7812 */ /* 0x000fe200078e782f */
[----:B--2---:R-:W-:Y:S01]  /*2320*/  UIMAD UR49, UR50, UR49, URZ ;  /* 0x00000031323172a4 */ /* 0x004fe2000f8e02ff */
[----:B------:R-:W2:Y:S01]  /*2330*/  S2UR UR24, SR_CgaCtaId ;  /* 0x00000000001879c3 */ /* 0x000ea20000008800 */
[----:B------:R-:W-:Y:S01]  /*2340*/  UIMAD UR34, UR4, UR34, UR48 ;  /* 0x00000022042272a4 */ /* 0x000fe2000f8e0230 */
[----:B------:R-:W-:Y:S01]  /*2350*/  LOP3.LUT R46, R5, 0x30, R46, 0x78, !PT ;  /* 0x00000030052e7812 */ /* 0x000fe200078e782e */
[----:B------:R-:W-:Y:S01]  /*2360*/  UIADD3 UR42, UP3, UPT, UR44, 0x240, URZ ;  /* 0x000002402c2a7890 */ /* 0x000fe2000ff7e0ff */
[----:B------:R-:W-:Y:S01]  /*2370*/  LOP3.LUT R45, R2, 0x30, R45, 0x78, !PT ;  /* 0x00000030022d7812 */ /* 0x000fe200078e782d */
[----:B-----5:R-:W-:-:S02]  /*2380*/  UIMAD.WIDE.U32 UR6, UR34, UR6, URZ ;  /* 0x00000006220672a5 */ /* 0x020fc4000f8e00ff */
[----:B------:R-:W-:Y:S01]  /*2390*/  UIADD3 UR40, UP2, UPT, UR44, 0x240, URZ ;  /* 0x000002402c287890 */ /* 0x000fe2000ff5e0ff */
[----:B------:R-:W3:Y:S01]  /*23a0*/  LDCU.64 UR4, c[0x0][0x660] ;  /* 0x0000cc00ff0477ac */ /* 0x000ee20008000a00 */
[----:B------:R-:W-:Y:S02]  /*23b0*/  UIADD3 UR6, UPT, UPT, UR34, -UR7, URZ ;  /* 0x8000000722067290 */ /* 0x000fe4000fffe0ff */
[----:B------:R-:W-:Y:S02]  /*23c0*/  UIADD3 UR38, UP1, UPT, UR44, 0x240, URZ ;  /* 0x000002402c267890 */ /* 0x000fe4000ff3e0ff */
[----:B------:R-:W-:Y:S02]  /*23d0*/  USHF.R.U32.HI UR6, URZ, UR21, UR6 ;  /* 0x00000015ff067299 */ /* 0x000fe40008011606 */
[----:B------:R-:W-:Y:S02]  /*23e0*/  UIADD3 UR36, UP0, UPT, UR44, 0x240, URZ ;  /* 0x000002402c247890 */ /* 0x000fe4000ff1e0ff */
[----:B------:R-:W-:-:S02]  /*23f0*/  UIADD3 UR6, UPT, UPT, UR7, UR6, URZ ;  /* 0x0000000607067290 */ /* 0x000fc4000fffe0ff */
[----:B------:R-:W-:Y:S02]  /*2400*/  ULEA.HI UR49, UR49, UR49, URZ, 0x1 ;  /* 0x0000003131317291 */ /* 0x000fe4000f8f08ff */
[----:B------:R-:W-:Y:S01]  /*2410*/  USHF.R.U32.HI UR6, URZ, UR13, UR6 ;  /* 0x0000000dff067299 */ /* 0x000fe20008011606 */
[----:B------:R-:W-:Y:S01]  /*2420*/  UMOV UR31, 0x400 ;  /* 0x00000400001f7882 */ /* 0x000fe20000000000 */
[----:B------:R-:W-:Y:S02]  /*2430*/  UMOV UR29, 0x400 ;  /* 0x00000400001d7882 */ /* 0x000fe40000000000 */
[----:B---3--:R-:W-:Y:S01]  /*2440*/  UIMAD.WIDE.U32 UR8, UR6, UR5, URZ ;  /* 0x00000005060872a5 */ /* 0x008fe2000f8e00ff */
[----:B------:R-:W-:Y:S01]  /*2450*/  UMOV UR27, 0x400 ;  /* 0x00000400001b7882 */ /* 0x000fe20000000000 */
[----:B------:R-:W-:Y:S01]  /*2460*/  UMOV UR25, 0x400 ;  /* 0x0000040000197882 */ /* 0x000fe20000000000 */
[----:B------:R-:W-:Y:S01]  /*2470*/  ULOP3.LUT UR35, UR39, 0x80, URZ, 0xc0, !UPT ;  /* 0x0000008027237892 */ /* 0x000fe2000f8ec0ff */
[----:B------:R-:W3:Y:S03]  /*2480*/  LDCU.64 UR46, c[0x0][0x358] ;  /* 0x00006b00ff2e77ac */ /* 0x000ee60008000a00 */
[----:B------:R-:W-:Y:S01]  /*2490*/  UMOV UR7, UR9 ;  /* 0x0000000900077c82 */ /* 0x000fe20008000000 */
[----:B------:R-:W5:Y:S01]  /*24a0*/  LDCU UR20, c[0x0][0x658] ;  /* 0x0000cb00ff1477ac */ /* 0x000f620008000800 */
[----:B------:R-:W-:Y:S01]  /*24b0*/  UIADD3 UR5, UPT, UPT, UR6, -UR7, URZ ;  /* 0x8000000706057290 */ /* 0x000fe2000fffe0ff */
[----:B------:R-:W1:Y:S03]  /*24c0*/  LDCU UR19, c[0x0][0x654] ;  /* 0x0000ca80ff1377ac */ /* 0x000e660008000800 */
[----:B------:R-:W-:Y:S01]  /*24d0*/  USHF.R.U32.HI UR5, URZ, UR15, UR5 ;  /* 0x0000000fff057299 */ /* 0x000fe20008011605 */
[----:B------:R-:W1:Y:S03]  /*24e0*/  LDCU.64 UR10, c[0x0][0x648] ;  /* 0x0000c900ff0a77ac */ /* 0x000e660008000a00 */
[----:B------:R-:W-:Y:S01]  /*24f0*/  UIADD3 UR7, UPT, UPT, UR7, UR5, URZ ;  /* 0x0000000507077290 */ /* 0x000fe2000fffe0ff */
[----:B------:R-:W1:Y:S06]  /*2500*/  LDCU.64 UR8, c[0x0][0x660] ;  /* 0x0000cc00ff0877ac */ /* 0x000e6c0008000a00 */
[----:B------:R-:W1:Y:S01]  /*2510*/  LDCU UR5, c[0x0][0x654] ;  /* 0x0000ca80ff0577ac */ /* 0x000e620008000800 */
[----:B------:R-:W-:-:S02]  /*2520*/  USHF.R.U32.HI UR7, URZ, UR14, UR7 ;  /* 0x0000000eff077299 */ /* 0x000fc40008011607 */
[----:B------:R-:W-:Y:S02]  /*2530*/  ULEA UR18, UR32, UR33, 0x18 ;  /* 0x0000002120127291 */ /* 0x000fe4000f8ec0ff */
[----:B------:R-:W-:Y:S02]  /*2540*/  UIADD3 UR7, UPT, UPT, -UR7, URZ, URZ ;  /* 0x000000ff07077290 */ /* 0x000fe4000fffe1ff */
[----:B----4-:R-:W-:Y:S02]  /*2550*/  ULEA UR17, UR30, UR31, 0x18 ;  /* 0x0000001f1e117291 */ /* 0x010fe4000f8ec0ff */
[----:B------:R-:W-:Y:S02]  /*2560*/  UIMAD UR4, UR7, UR4, UR6 ;  /* 0x00000004070472a4 */ /* 0x000fe4000f8e0206 */
[----:B------:R-:W-:Y:S02]  /*2570*/  UIADD3 UR6, UPT, UPT, -UR6, URZ, URZ ;  /* 0x000000ff06067290 */ /* 0x000fe4000fffe1ff */
[----:B------:R-:W-:-:S02]  /*2580*/  ULEA UR16, UR28, UR29, 0x18 ;  /* 0x0000001d1c107291 */ /* 0x000fc4000f8ec0ff */
[----:B-1----:R-:W-:Y:S01]  /*2590*/  UIMAD UR5, UR6, UR5, UR34 ;  /* 0x00000005060572a4 */ /* 0x002fe2000f8e0222 */
[----:B------:R-:W-:Y:S01]  /*25a0*/  IMAD.U32 R66, RZ, RZ, UR4 ;  /* 0x00000004ff427e24 */ /* 0x000fe2000f8e00ff */
[----:B------:R-:W-:Y:S02]  /*25b0*/  ULEA UR12, UR26, UR27, 0x18 ;  /* 0x0000001b1a0c7291 */ /* 0x000fe4000f8ec0ff */
[----:B--2---:R-:W-:Y:S02]  /*25c0*/  ULEA UR7, UR24, UR25, 0x18 ;  /* 0x0000001918077291 */ /* 0x004fe4000f8ec0ff */
[----:B------:R-:W-:Y:S01]  /*25d0*/  IMAD.U32 R67, RZ, RZ, UR5 ;  /* 0x00000005ff437e24 */ /* 0x000fe2000f8e00ff */
[----:B------:R-:W-:Y:S02]  /*25e0*/  UIADD3.X UR43, UPT, UPT, URZ, UR45, URZ, UP3, !UPT ;  /* 0x0000002dff2b7290 */ /* 0x000fe40009ffe4ff */
[----:B------:R-:W-:Y:S02]  /*25f0*/  UIADD3.X UR41, UPT, UPT, URZ, UR45, URZ, UP2, !UPT ;  /* 0x0000002dff297290 */ /* 0x000fe400097fe4ff */
[----:B------:R-:W-:-:S02]  /*2600*/  UIADD3.X UR39, UPT, UPT, URZ, UR45, URZ, UP1, !UPT ;  /* 0x0000002dff277290 */ /* 0x000fc40008ffe4ff */
[----:B------:R-:W-:Y:S02]  /*2610*/  UIADD3.X UR37, UPT, UPT, URZ, UR45, URZ, UP0, !UPT ;  /* 0x0000002dff257290 */ /* 0x000fe400087fe4ff */
[----:B---3-5:R-:W-:-:S12]  /*2620*/  USHF.R.S32.HI UR34, URZ, 0x1, UR49 ;  /* 0x00000001ff227899 */ /* 0x028fd80008011431 */
.L_x_48:
[C---:B------:R-:W-:Y:S01]  /*2630*/  LEA R40, R42.reuse, R3, 0x3 ;  /* 0x000000032a287211 */ /* 0x040fe200078e18ff */
[----:B------:R-:W-:Y:S01]  /*2640*/  BSSY B0, `(.L_x_36) ;  /* 0x0000005000007945 */ /* 0x000fe20003800000 */
[----:B------:R-:W-:Y:S02]  /*2650*/  SHF.L.U32 R5, R43, 0x1f, RZ ;  /* 0x0000001f2b057819 */ /* 0x000fe400000006ff */
[----:B------:R-:W-:Y:S02]  /*2660*/  LEA R64, R42, R61, 0x7 ;  /* 0x0000003d2a407211 */ /* 0x000fe400078e38ff */
[----:B-1----:R-:W1:Y:S02]  /*2670*/  SYNCS.PHASECHK.TRANS64.TRYWAIT P0, [R40+URZ+0x60], R5 ;  /* 0x00006005280075a7 */ /* 0x002e6400080011ff */
[----:B-1----:R-:W-:Y:S05]  /*2680*/  @!P0 BRA `(.L_x_37) ;  /* 0x0000001800c48947 */ /* 0x002fea0003800000 */
.L_x_60:
[----:B------:R-:W-:Y:S05]  /*2690*/  BSYNC B0 ;  /* 0x0000000000007941 */ /* 0x000fea0003800000 */
.L_x_36:
[----:B------:R-:W-:Y:S01]  /*26a0*/  R2UR UR4, R64 ;  /* 0x00000000400472ca */ /* 0x000fe200000e0000 */
[----:B------:R-:W-:Y:S01]  /*26b0*/  IMAD.SHL.U32 R2, R44, 0x4, RZ ;  /* 0x000000042c027824 */ /* 0x000fe200078e00ff */
[----:B------:R-:W-:Y:S01]  /*26c0*/  ISETP.NE.AND P2, PT, R0, RZ, PT ;  /* 0x000000ff0000720c */ /* 0x000fe20003f45270 */
[----:B------:R-:W-:Y:S01]  /*26d0*/  IMAD.SHL.U32 R66, R66, 0x80, RZ ;  /* 0x0000008042427824 */ /* 0x000fe200078e00ff */
[----:B------:R-:W-:Y:S02]  /*26e0*/  LEA R67, R67, UR35, 0x8 ;  /* 0x0000002343437c11 */ /* 0x000fe4000f8e40ff */
[----:B------:R-:W-:-:S04]  /*26f0*/  LEA.HI R37, R2, R2, RZ, 0x1 ;  /* 0x0000000202257211 */ /* 0x000fc800078f08ff */
[----:B------:R-:W-:-:S03]  /*2700*/  LOP3.LUT R37, R37, 0xfffffffe, RZ, 0xc0, !PT ;  /* 0xfffffffe25257812 */ /* 0x000fc600078ec0ff */
[----:B-1----:R-:W1:Y:S02]  /*2710*/  LDTM.x32 R4, tmem[UR4] ;  /* 0x00000004000479ee */ /* 0x002e6400082c0000 */
[----:B------:R-:W-:-:S04]  /*2720*/  IMAD.IADD R56, R2, 0x1, -R37 ;  /* 0x0000000102387824 */ /* 0x000fc800078e0a25 */
[----:B------:R-:W-:Y:S01]  /*2730*/  IMAD R48, R56, 0x2000, R45 ;  /* 0x0000200038307824 */ /* 0x000fe200078e022d */
[----:B-1----:R-:W-:Y:S02]  /*2740*/  FMNMX.NAN R58, |R15|, |R31|, !PT ;  /* 0x4000001f0f3a7209 */ /* 0x002fe40007820200 */
[----:B------:R-:W-:Y:S02]  /*2750*/  FMNMX.NAN R50, |R19|, |R35|, !PT ;  /* 0x4000002313327209 */ /* 0x000fe40007820200 */
[----:B------:R-:W-:Y:S02]  /*2760*/  F2FP.BF16.F32.PACK_AB R39, R11, R10 ;  /* 0x0000000a0b27723e */ /* 0x000fe400000010ff */
[----:B------:R-:W-:Y:S02]  /*2770*/  F2FP.BF16.F32.PACK_AB R37, R7, R6 ;  /* 0x000000060725723e */ /* 0x000fe400000010ff */
[----:B------:R-:W-:Y:S02]  /*2780*/  F2FP.BF16.F32.PACK_AB R38, R9, R8 ;  /* 0x000000080926723e */ /* 0x000fe400000010ff */
[----:B------:R-:W-:-:S02]  /*2790*/  F2FP.BF16.F32.PACK_AB R36, R5, R4 ;  /* 0x000000040524723e */ /* 0x000fc400000010ff */
[----:B------:R-:W-:Y:S02]  /*27a0*/  FMNMX.NAN R49, |R18|, |R34|, !PT ;  /* 0x4000002212317209 */ /* 0x000fe40007820200 */
[----:B------:R-:W-:Y:S01]  /*27b0*/  FMNMX3.NAN R58, |R7|, |R23|, R58, !PT ;  /* 0x40000017073a7276 */ /* 0x000fe2000782023a */
[----:B------:R1:W-:Y:S01]  /*27c0*/  STS.128 [R48], R36 ;  /* 0x0000002430007388 */ /* 0x0003e20000000c00 */
[----:B------:R-:W-:Y:S02]  /*27d0*/  F2FP.BF16.F32.PACK_AB R53, R15, R14 ;  /* 0x0000000e0f35723e */ /* 0x000fe400000010ff */
[----:B------:R-:W-:Y:S02]  /*27e0*/  FMNMX.NAN R7, |R14|, |R30|, !PT ;  /* 0x4000001e0e077209 */ /* 0x000fe40007820200 */
[----:B------:R-:W-:Y:S02]  /*27f0*/  FMNMX.NAN R15, |R16|, |R32|, !PT ;  /* 0x40000020100f7209 */ /* 0x000fe40007820200 */
[----:B------:R-:W-:-:S02]  /*2800*/  F2FP.BF16.F32.PACK_AB R54, R17, R16 ;  /* 0x000000101136723e */ /* 0x000fc400000010ff */
[----:B------:R-:W-:Y:S02]  /*2810*/  FMNMX3.NAN R11, |R11|, |R27|, R50, !PT ;  /* 0x4000001b0b0b7276 */ /* 0x000fe40007820232 */
[----:B------:R-:W-:Y:S02]  /*2820*/  FMNMX.NAN R14, |R17|, |R33|, !PT ;  /* 0x40000021110e7209 */ /* 0x000fe40007820200 */
[C---:B------:R-:W-:Y:S02]  /*2830*/  FMNMX.NAN R16, |R13|.reuse, |R29|, !PT ;  /* 0x4000001d0d107209 */ /* 0x040fe40007820200 */
[----:B------:R-:W-:Y:S01]  /*2840*/  F2FP.BF16.F32.PACK_AB R52, R13, R12 ;  /* 0x0000000c0d34723e */ /* 0x000fe200000010ff */
[C---:B------:R-:W-:Y:S01]  /*2850*/  IMAD R13, R56.reuse, 0x2000, R46 ;  /* 0x00002000380d7824 */ /* 0x040fe200078e022e */
[----:B------:R-:W-:Y:S02]  /*2860*/  F2FP.BF16.F32.PACK_AB R51, R35, R34 ;  /* 0x000000222333723e */ /* 0x000fe400000010ff */
[----:B------:R-:W-:Y:S01]  /*2870*/  F2FP.BF16.F32.PACK_AB R55, R19, R18 ;  /* 0x000000121337723e */ /* 0x000fe200000010ff */
[----:B------:R-:W-:Y:S01]  /*2880*/  IMAD R18, R56, 0x2000, R60 ;  /* 0x0000200038127824 */ /* 0x000fe200078e023c */
[----:B------:R-:W-:-:S02]  /*2890*/  F2FP.BF16.F32.PACK_AB R50, R33, R32 ;  /* 0x000000202132723e */ /* 0x000fc400000010ff */
[----:B------:R-:W-:Y:S01]  /*28a0*/  FMNMX.NAN R17, |R12|, |R28|, !PT ;  /* 0x4000001c0c117209 */ /* 0x000fe20007820200 */
[----:B------:R-:W-:Y:S01]  /*28b0*/  IMAD R12, R56, 0x2000, R47 ;  /* 0x00002000380c7824 */ /* 0x000fe200078e022f */
[-C--:B------:R-:W-:Y:S01]  /*28c0*/  FMNMX3.NAN R10, |R10|, |R26|.reuse, R49, !PT ;  /* 0x4000001a0a0a7276 */ /* 0x080fe20007820231 */
[----:B------:R2:W-:Y:S01]  /*28d0*/  STS.128 [R13], R52 ;  /* 0x000000340d007388 */ /* 0x0005e20000000c00 */
[----:B------:R-:W-:Y:S02]  /*28e0*/  F2FP.BF16.F32.PACK_AB R35, R27, R26 ;  /* 0x0000001a1b23723e */ /* 0x000fe400000010ff */
[----:B------:R-:W-:Y:S02]  /*28f0*/  F2FP.BF16.F32.PACK_AB R33, R23, R22 ;  /* 0x000000161721723e */ /* 0x000fe400000010ff */
[----:B------:R-:W-:Y:S02]  /*2900*/  F2FP.BF16.F32.PACK_AB R34, R25, R24 ;  /* 0x000000181922723e */ /* 0x000fe400000010ff */
[----:B------:R-:W-:-:S02]  /*2910*/  F2FP.BF16.F32.PACK_AB R32, R21, R20 ;  /* 0x000000141520723e */ /* 0x000fc400000010ff */
[----:B------:R-:W-:Y:S02]  /*2920*/  F2FP.BF16.F32.PACK_AB R49, R31, R30 ;  /* 0x0000001e1f31723e */ /* 0x000fe400000010ff */
[----:B-1----:R-:W-:Y:S01]  /*2930*/  F2FP.BF16.F32.PACK_AB R48, R29, R28 ;  /* 0x0000001c1d30723e */ /* 0x002fe200000010ff */
[----:B------:R2:W-:Y:S01]  /*2940*/  STS.128 [R12], R32 ;  /* 0x000000200c007388 */ /* 0x0005e20000000c00 */
[----:B------:R-:W-:Y:S02]  /*2950*/  FMNMX3.NAN R7, |R6|, |R22|, R7, !PT ;  /* 0x4000001606077276 */ /* 0x000fe40007820207 */
[----:B------:R-:W-:Y:S01]  /*2960*/  FMNMX3.NAN R14, |R9|, |R25|, R14, !PT ;  /* 0x40000019090e7276 */ /* 0x000fe2000782020e */
[----:B------:R2:W-:Y:S01]  /*2970*/  STS.128 [R18], R48 ;  /* 0x0000003012007388 */ /* 0x0005e20000000c00 */
[----:B------:R-:W-:Y:S02]  /*2980*/  FMNMX3.NAN R15, |R8|, |R24|, R15, !PT ;  /* 0x40000018080f7276 */ /* 0x000fe4000782020f */
[----:B------:R-:W-:Y:S01]  /*2990*/  FMNMX3.NAN R5, |R5|, |R21|, R16, !PT ;  /* 0x4000001505057276 */ /* 0x000fe20007820210 */
[----:B------:R1:W-:Y:S06]  /*29a0*/  MEMBAR.ALL.CTA ;  /* 0x0000000000007992 */ /* 0x0003ec0000008000 */
[----:B-1----:R-:W1:Y:S01]  /*29b0*/  FENCE.VIEW.ASYNC.S ;  /* 0x00000000000073c6 */ /* 0x002e620000000000 */
[----:B------:R-:W-:-:S02]  /*29c0*/  FMNMX3.NAN R4, |R4|, |R20|, R17, !PT ;  /* 0x4000001404047276 */ /* 0x000fc40007820211 */
[----:B------:R-:W-:Y:S02]  /*29d0*/  FMNMX.NAN R11, R11, R58, !PT ;  /* 0x0000003a0b0b7209 */ /* 0x000fe40007820000 */
[----:B------:R-:W-:Y:S02]  /*29e0*/  FMNMX.NAN R7, R10, R7, !PT ;  /* 0x000000070a077209 */ /* 0x000fe40007820000 */
[----:B------:R-:W-:Y:S02]  /*29f0*/  FMNMX3.NAN R5, R5, R14, R11, !PT ;  /* 0x0000000e05057276 */ /* 0x000fe4000782000b */
[----:B------:R-:W-:-:S04]  /*2a00*/  FMNMX3.NAN R4, R4, R15, R7, !PT ;  /* 0x0000000f04047276 */ /* 0x000fc80007820007 */
[----:B------:R-:W-:-:S04]  /*2a10*/  FMNMX3.NAN R5, R4, R5, RZ, !PT ;  /* 0x0000000504057276 */ /* 0x000fc800078200ff */
[----:B------:R-:W-:Y:S01]  /*2a20*/  FMNMX R68, RZ, R5, !PT ;  /* 0x00000005ff447209 */ /* 0x000fe20007800000 */
[----:B-1----:R-:W-:Y:S06]  /*2a30*/  BAR.SYNC.DEFER_BLOCKING 0x2, 0x80 ;  /* 0x0082000000007b1d */ /* 0x002fec0000010000 */
[----:B------:R-:W-:Y:S05]  /*2a40*/  @P2 BRA `(.L_x_38) ;  /* 0x0000000000442947 */ /* 0x000fea0003800000 */
[----:B------:R-:W-:Y:S01]  /*2a50*/  IMAD.SHL.U32 R56, R56, 0x1000, RZ ;  /* 0x0000100038387824 */ /* 0x000fe200078e00ff */
[----:B------:R-:W-:Y:S02]  /*2a60*/  MOV R3, UR18 ;  /* 0x0000001200037c02 */ /* 0x000fe40008000f00 */
[----:B------:R-:W-:Y:S02]  /*2a70*/  PLOP3.LUT P0, PT, PT, PT, PT, 0x80, 0x8 ;  /* 0x000000000008781c */ /* 0x000fe40003f0f070 */
[----:B------:R-:W-:-:S05]  /*2a80*/  IADD3 R4, PT, PT, R3, R56, R56 ;  /* 0x0000003803047210 */ /* 0x000fca0007ffe038 */
[----:B------:R-:W-:-:S07]  /*2a90*/  VIADD R4, R4, 0x400 ;  /* 0x0000040004047836 */ /* 0x000fce0000000000 */
.L_x_39:
[----:B------:R-:W-:Y:S02]  /*2aa0*/  PLOP3.LUT P1, PT, P1, P0, PT, 0xf2, 0x2f ;  /* 0x00000000002f781c */ /* 0x000fe40000f21e72 */
[----:B------:R-:W-:-:S08]  /*2ab0*/  @P0 R2UR P1, UR6, R67 ;  /* 0x00000000430602ca */ /* 0x000fd00000020000 */
[----:B------:R-:W-:Y:S02]  /*2ac0*/  PLOP3.LUT P1, PT, P1, P0, PT, 0xf2, 0x2f ;  /* 0x00000000002f781c */ /* 0x000fe40000f21e72 */
[----:B------:R-:W-:-:S08]  /*2ad0*/  @P0 R2UR.OR P1, UR5, R66 ;  /* 0x00000000420502ca */ /* 0x000fd00000120000 */
[----:B------:R-:W-:Y:S02]  /*2ae0*/  PLOP3.LUT P1, PT, P1, P0, PT, 0xf2, 0x2f ;  /* 0x00000000002f781c */ /* 0x000fe40000f21e72 */
[----:B------:R-:W-:-:S08]  /*2af0*/  @P0 R2UR.OR P1, UR4, R4 ;  /* 0x00000000040402ca */ /* 0x000fd00000120000 */
[----:B------:R-:W-:Y:S02]  /*2b00*/  @P0 PLOP3.LUT P0, PT, P1, PT, PT, 0x80, 0x8 ;  /* 0x000000000008081c */ /* 0x000fe40000f0f070 */
[----:B------:R-:W-:-:S03]  /*2b10*/  PLOP3.LUT P1, PT, PT, PT, PT, 0x80, 0x8 ;  /* 0x000000000008781c */ /* 0x000fc60003f2f070 */
[----:B------:R1:W-:Y:S08]  /*2b20*/  UTMASTG.2D [UR4], [UR42], desc[URZ] ;  /* 0x0000ff042a0073b5 */ /* 0x0003f00008009000 */
[----:B-1----:R-:W-:Y:S05]  /*2b30*/  @P0 BRA.U.ANY `(.L_x_39) ;  /* 0xfffffffd00d80947 */ /* 0x002fea000393ffff */
[----:B------:R0:W-:Y:S01]  /*2b40*/  UTMACMDFLUSH ;  /* 0x00000000000079b7 */ /* 0x0001e20000000000 */
[----:B------:R-:W-:-:S04]  /*2b50*/  DEPBAR.LE SB0, 0x1 ;  /* 0x000080400000791a */ /* 0x000fc80000000000 */
.L_x_38:
[----:B------:R-:W-:Y:S01]  /*2b60*/  R2UR UR4, R64 ;  /* 0x00000000400472ca */ /* 0x000fe200000e0000 */
[----:B------:R-:W-:Y:S01]  /*2b70*/  BAR.SYNC.DEFER_BLOCKING 0x2, 0x80 ;  /* 0x0082000000007b1d */ /* 0x000fe20000010000 */
[----:B------:R-:W-:-:S05]  /*2b80*/  VIADD R38, R2, 0x1 ;  /* 0x0000000102267836 */ /* 0x000fca0000000000 */
[----:B------:R-:W-:-:S04]  /*2b90*/  LEA.HI R69, R38, R38, RZ, 0x1 ;  /* 0x0000002626457211 */ /* 0x000fc800078f08ff */
[----:B------:R-:W-:Y:S02]  /*2ba0*/  LOP3.LUT R69, R69, 0xfffffffe, RZ, 0xc0, !PT ;  /* 0xfffffffe45457812 */ /* 0x000fe400078ec0ff */
[----:B--2---:R-:W1:Y:S03]  /*2bb0*/  LDTM.x32 R4, tmem[UR4+0x20] ;  /* 0x00002004000479ee */ /* 0x004e6600082c0000 */
[----:B------:R-:W-:Y:S01]  /*2bc0*/  IMAD.IADD R69, R38, 0x1, -R69 ;  /* 0x0000000126457824 */ /* 0x000fe200078e0a45 */
[----:B-1----:R-:W-:Y:S02]  /*2bd0*/  FMNMX.NAN R36, |R35|, |R19|, !PT ;  /* 0x4000001323247209 */ /* 0x002fe40007820200 */
[-C--:B------:R-:W-:Y:S02]  /*2be0*/  F2FP.BF16.F32.PACK_AB R51, R19, R18.reuse ;  /* 0x000000121333723e */ /* 0x080fe400000010ff */
[----:B------:R-:W-:-:S02]  /*2bf0*/  FMNMX.NAN R37, |R34|, |R18|, !PT ;  /* 0x4000001222257209 */ /* 0x000fc40007820200 */
[----:B------:R-:W-:Y:S02]  /*2c00*/  FMNMX.NAN R19, |R30|, |R14|, !PT ;  /* 0x4000000e1e137209 */ /* 0x000fe40007820200 */
[----:B------:R-:W-:Y:S02]  /*2c10*/  FMNMX.NAN R18, |R31|, |R15|, !PT ;  /* 0x4000000f1f127209 */ /* 0x000fe40007820200 */
[----:B------:R-:W-:Y:S02]  /*2c20*/  F2FP.BF16.F32.PACK_AB R39, R35, R34 ;  /* 0x000000222327723e */ /* 0x000fe400000010ff */
[C---:B------:R-:W-:Y:S02]  /*2c30*/  FMNMX3.NAN R35, |R11|.reuse, |R27|, R36, !PT ;  /* 0x4000001b0b237276 */ /* 0x040fe40007820224 */
[----:B------:R-:W-:Y:S02]  /*2c40*/  F2FP.BF16.F32.PACK_AB R59, R11, R10 ;  /* 0x0000000a0b3b723e */ /* 0x000fe400000010ff */
[----:B------:R-:W-:-:S02]  /*2c50*/  FMNMX3.NAN R34, |R10|, |R26|, R37, !PT ;  /* 0x4000001a0a227276 */ /* 0x000fc40007820225 */
[----:B------:R-:W-:Y:S02]  /*2c60*/  FMNMX3.NAN R11, |R6|, |R22|, R19, !PT ;  /* 0x40000016060b7276 */ /* 0x000fe40007820213 */
[C---:B------:R-:W-:Y:S02]  /*2c70*/  F2FP.BF16.F32.PACK_AB R57, R7.reuse, R6 ;  /* 0x000000060739723e */ /* 0x040fe400000010ff */
[----:B------:R-:W-:Y:S02]  /*2c80*/  FMNMX3.NAN R10, |R7|, |R23|, R18, !PT ;  /* 0x40000017070a7276 */ /* 0x000fe40007820212 */
[----:B------:R-:W-:Y:S02]  /*2c90*/  FMNMX.NAN R6, |R33|, |R17|, !PT ;  /* 0x4000001121067209 */ /* 0x000fe40007820200 */
[----:B------:R-:W-:Y:S01]  /*2ca0*/  F2FP.BF16.F32.PACK_AB R50, R17, R16 ;  /* 0x000000101132723e */ /* 0x000fe200000010ff */
[----:B------:R-:W-:Y:S01]  /*2cb0*/  IMAD R17, R69, 0x2000, R45 ;  /* 0x0000200045117824 */ /* 0x000fe200078e022d */
[----:B------:R-:W-:-:S02]  /*2cc0*/  F2FP.BF16.F32.PACK_AB R49, R15, R14 ;  /* 0x0000000e0f31723e */ /* 0x000fc400000010ff */
[----:B------:R-:W-:Y:S01]  /*2cd0*/  FMNMX.NAN R7, |R32|, |R16|, !PT ;  /* 0x4000001020077209 */ /* 0x000fe20007820200 */
[----:B------:R-:W-:Y:S01]  /*2ce0*/  IMAD R16, R69, 0x2000, R46 ;  /* 0x0000200045107824 */ /* 0x000fe200078e022e */
[----:B------:R-:W-:Y:S02]  /*2cf0*/  F2FP.BF16.F32.PACK_AB R58, R9, R8 ;  /* 0x00000008093a723e */ /* 0x000fe400000010ff */
[----:B------:R-:W-:Y:S02]  /*2d00*/  F2FP.BF16.F32.PACK_AB R56, R5, R4 ;  /* 0x000000040538723e */ /* 0x000fe400000010ff */
[----:B------:R-:W-:Y:S02]  /*2d10*/  FMNMX.NAN R14, |R29|, |R13|, !PT ;  /* 0x4000000d1d0e7209 */ /* 0x000fe40007820200 */
[----:B------:R-:W-:Y:S01]  /*2d20*/  F2FP.BF16.F32.PACK_AB R48, R13, R12 ;  /* 0x0000000c0d30723e */ /* 0x000fe200000010ff */
[----:B------:R-:W-:Y:S01]  /*2d30*/  IMAD R13, R69, 0x2000, R47 ;  /* 0x00002000450d7824 */ /* 0x000fe200078e022f */
[----:B------:R-:W-:Y:S01]  /*2d40*/  F2FP.BF16.F32.PACK_AB R55, R27, R26 ;  /* 0x0000001a1b37723e */ /* 0x000fe200000010ff */
[----:B------:R1:W-:Y:S01]  /*2d50*/  STS.128 [R17], R56 ;  /* 0x0000003811007388 */ /* 0x0003e20000000c00 */
[----:B------:R-:W-:-:S02]  /*2d60*/  F2FP.BF16.F32.PACK_AB R53, R23, R22 ;  /* 0x000000161735723e */ /* 0x000fc400000010ff */
[----:B------:R-:W-:Y:S01]  /*2d70*/  FMNMX.NAN R15, |R28|, |R12|, !PT ;  /* 0x4000000c1c0f7209 */ /* 0x000fe20007820200 */
[----:B------:R-:W-:Y:S01]  /*2d80*/  IMAD R12, R69, 0x2000, R60 ;  /* 0x00002000450c7824 */ /* 0x000fe200078e023c */
[----:B------:R-:W-:Y:S01]  /*2d90*/  F2FP.BF16.F32.PACK_AB R54, R25, R24 ;  /* 0x000000181936723e */ /* 0x000fe200000010ff */
[----:B------:R1:W-:Y:S01]  /*2da0*/  STS.128 [R16], R48 ;  /* 0x0000003010007388 */ /* 0x0003e20000000c00 */
[----:B------:R-:W-:Y:S02]  /*2db0*/  F2FP.BF16.F32.PACK_AB R52, R21, R20 ;  /* 0x000000141534723e */ /* 0x000fe400000010ff */
[----:B------:R-:W-:Y:S02]  /*2dc0*/  F2FP.BF16.F32.PACK_AB R37, R31, R30 ;  /* 0x0000001e1f25723e */ /* 0x000fe400000010ff */
[----:B------:R-:W-:Y:S01]  /*2dd0*/  F2FP.BF16.F32.PACK_AB R38, R33, R32 ;  /* 0x000000202126723e */ /* 0x000fe200000010ff */
[----:B------:R1:W-:Y:S01]  /*2de0*/  STS.128 [R13], R52 ;  /* 0x000000340d007388 */ /* 0x0003e20000000c00 */
[----:B------:R-:W-:-:S02]  /*2df0*/  F2FP.BF16.F32.PACK_AB R36, R29, R28 ;  /* 0x0000001c1d24723e */ /* 0x000fc400000010ff */
[----:B------:R-:W-:Y:S02]  /*2e00*/  FMNMX3.NAN R6, |R9|, |R25|, R6, !PT ;  /* 0x4000001909067276 */ /* 0x000fe40007820206 */
[----:B------:R-:W-:Y:S01]  /*2e10*/  FMNMX3.NAN R7, |R8|, |R24|, R7, !PT ;  /* 0x4000001808077276 */ /* 0x000fe20007820207 */
[----:B------:R1:W-:Y:S01]  /*2e20*/  STS.128 [R12], R36 ;  /* 0x000000240c007388 */ /* 0x0003e20000000c00 */
[----:B------:R-:W-:Y:S02]  /*2e30*/  FMNMX3.NAN R5, |R5|, |R21|, R14, !PT ;  /* 0x4000001505057276 */ /* 0x000fe4000782020e */
[----:B------:R-:W-:Y:S01]  /*2e40*/  FMNMX3.NAN R4, |R4|, |R20|, R15, !PT ;  /* 0x4000001404047276 */ /* 0x000fe2000782020f */
[----:B------:R2:W-:Y:S06]  /*2e50*/  MEMBAR.ALL.CTA ;  /* 0x0000000000007992 */ /* 0x0005ec0000008000 */
[----:B--2---:R-:W2:Y:S01]  /*2e60*/  FENCE.VIEW.ASYNC.S ;  /* 0x00000000000073c6 */ /* 0x004ea20000000000 */
[----:B------:R-:W-:-:S02]  /*2e70*/  FMNMX.NAN R10, R35, R10, !PT ;  /* 0x0000000a230a7209 */ /* 0x000fc40007820000 */
[----:B------:R-:W-:Y:S02]  /*2e80*/  FMNMX.NAN R11, R34, R11, !PT ;  /* 0x0000000b220b7209 */ /* 0x000fe40007820000 */
[----:B------:R-:W-:Y:S02]  /*2e90*/  FMNMX3.NAN R5, R5, R6, R10, !PT ;  /* 0x0000000605057276 */ /* 0x000fe4000782000a */
[----:B------:R-:W-:-:S04]  /*2ea0*/  FMNMX3.NAN R4, R4, R7, R11, !PT ;  /* 0x0000000704047276 */ /* 0x000fc8000782000b */
[----:B------:R-:W-:-:S04]  /*2eb0*/  FMNMX3.NAN R5, R4, R5, RZ, !PT ;  /* 0x0000000504057276 */ /* 0x000fc800078200ff */
[----:B------:R-:W-:Y:S01]  /*2ec0*/  FMNMX R68, R68, R5, !PT ;  /* 0x0000000544447209 */ /* 0x000fe20007800000 */
[----:B--2---:R-:W-:Y:S06]  /*2ed0*/  BAR.SYNC.DEFER_BLOCKING 0x2, 0x80 ;  /* 0x0082000000007b1d */ /* 0x004fec0000010000 */
[----:B------:R-:W-:Y:S05]  /*2ee0*/  @P2 BRA `(.L_x_40) ;  /* 0x0000000000482947 */ /* 0x000fea0003800000 */
[----:B------:R-:W-:Y:S01]  /*2ef0*/  IMAD.SHL.U32 R4, R69, 0x1000, RZ ;  /* 0x0000100045047824 */ /* 0x000fe200078e00ff */
[----:B------:R-:W-:Y:S01]  /*2f00*/  PLOP3.LUT P0, PT, PT, PT, PT, 0x80, 0x8 ;  /* 0x000000000008781c */ /* 0x000fe20003f0f070 */
[----:B------:R-:W-:-:S05]  /*2f10*/  IMAD.U32 R3, RZ, RZ, UR17 ;  /* 0x00000011ff037e24 */ /* 0x000fca000f8e00ff */
[----:B------:R-:W-:Y:S02]  /*2f20*/  IADD3 R5, PT, PT, R3, R4, R4 ;  /* 0x0000000403057210 */ /* 0x000fe40007ffe004 */
[----:B------:R-:W-:-:S03]  /*2f30*/  IADD3 R4, PT, PT, R66, 0x20, RZ ;  /* 0x0000002042047810 */ /* 0x000fc60007ffe0ff */
[----:B------:R-:W-:-:S07]  /*2f40*/  VIADD R5, R5, 0x400 ;  /* 0x0000040005057836 */ /* 0x000fce0000000000 */
.L_x_41:
        /* <DEDUP_REMOVED lines=9> */
[----:B--2---:R-:W-:Y:S05]  /*2fe0*/  @P0 BRA.U.ANY `(.L_x_41) ;  /* 0xfffffffd00d80947 */ /* 0x004fea000393ffff */
[----:B------:R0:W-:Y:S01]  /*2ff0*/  UTMACMDFLUSH ;  /* 0x00000000000079b7 */ /* 0x0001e20000000000 */
[----:B------:R-:W-:-:S04]  /*3000*/  DEPBAR.LE SB0, 0x1 ;  /* 0x000080400000791a */ /* 0x000fc80000000000 */
.L_x_40:
[----:B------:R-:W-:Y:S01]  /*3010*/  R2UR UR4, R64 ;  /* 0x00000000400472ca */ /* 0x000fe200000e0000 */
[----:B------:R-:W-:Y:S01]  /*3020*/  BAR.SYNC.DEFER_BLOCKING 0x2, 0x80 ;  /* 0x0082000000007b1d */ /* 0x000fe20000010000 */
[----:B-1----:R-:W-:-:S05]  /*3030*/  VIADD R38, R2, 0x2 ;  /* 0x0000000202267836 */ /* 0x002fca0000000000 */
[----:B------:R-:W-:-:S04]  /*3040*/  LEA.HI R69, R38, R38, RZ, 0x1 ;  /* 0x0000002626457211 */ /* 0x000fc800078f08ff */
[----:B------:R-:W-:Y:S02]  /*3050*/  LOP3.LUT R69, R69, 0xfffffffe, RZ, 0xc0, !PT ;  /* 0xfffffffe45457812 */ /* 0x000fe400078ec0ff */
[----:B------:R-:W1:Y:S03]  /*3060*/  LDTM.x32 R4, tmem[UR4+0x40] ;  /* 0x00004004000479ee */ /* 0x000e6600082c0000 */
        /* <DEDUP_REMOVED lines=57> */
.L_x_43:
        /* <DEDUP_REMOVED lines=12> */
.L_x_42:
        /* <DEDUP_REMOVED lines=24> */
[C---:B------:R-:W-:Y:S01]  /*3640*/  IMAD R16, R2.reuse, 0x2000, R46 ;  /* 0x0000200002107824 */ /* 0x040fe200078e022e */
        /* <DEDUP_REMOVED lines=34> */
[----:B------:R-:W-:Y:S01]  /*3870*/  IMAD.U32 R3, RZ, RZ, UR12 ;  /* 0x0000000cff037e24 */ /* 0x000fe2000f8e00ff */
[----:B------:R-:W-:-:S04]  /*3880*/  IADD3 R66, PT, PT, R66, 0x60, RZ ;  /* 0x0000006042427810 */ /* 0x000fc80007ffe0ff */
[----:B------:R-:W-:-:S05]  /*3890*/  IADD3 R2, PT, PT, R3, R2, R2 ;  /* 0x0000000203027210 */ /* 0x000fca0007ffe002 */
[----:B------:R-:W-:-:S07]  /*38a0*/  VIADD R2, R2, 0x400 ;  /* 0x0000040002027836 */ /* 0x000fce0000000000 */
.L_x_45:
        /* <DEDUP_REMOVED lines=12> */
.L_x_44:
[----:B------:R-:W-:Y:S01]  /*3970*/  BAR.SYNC.DEFER_BLOCKING 0x2, 0x80 ;  /* 0x0082000000007b1d */ /* 0x000fe20000010000 */
[----:B------:R-:W-:Y:S02]  /*3980*/  CREDUX.MAX.S32 UR4, R5 ;  /* 0x00000000050472cc */ /* 0x000fe40000000200 */
[----:B------:R-:W-:-:S03]  /*3990*/  ISETP.NE.AND P0, PT, R41, RZ, PT ;  /* 0x000000ff2900720c */ /* 0x000fc60003f05270 */
[----:B------:R-:W-:Y:S08]  /*39a0*/  BSSY.RECONVERGENT B0, `(.L_x_46) ;  /* 0x000000c000007945 */ /* 0x000ff00003800200 */
[----:B------:R-:W-:-:S05]  /*39b0*/  IMAD.U32 R5, RZ, RZ, UR4 ;  /* 0x00000004ff057e24 */ /* 0x000fca000f8e00ff */
[----:B------:R2:W-:Y:S01]  /*39c0*/  @!P0 STS [R62+0x37400], R5 ;  /* 0x037400053e008388 */ /* 0x0005e20000000800 */
[----:B------:R-:W-:Y:S01]  /*39d0*/  BAR.SYNC.DEFER_BLOCKING 0x2, 0x80 ;  /* 0x0082000000007b1d */ /* 0x000fe20000010000 */
[----:B------:R-:W-:-:S13]  /*39e0*/  LOP3.LUT P0, RZ, R0, R41, RZ, 0xfc, !PT ;  /* 0x0000002900ff7212 */ /* 0x000fda000780fcff */
[----:B------:R-:W-:Y:S05]  /*39f0*/  @P0 BRA `(.L_x_47) ;  /* 0x0000000000180947 */ /* 0x000fea0003800000 */
[----:B------:R-:W-:Y:S01]  /*3a00*/  IMAD.U32 R3, RZ, RZ, UR7 ;  /* 0x00000007ff037e24 */ /* 0x000fe2000f8e00ff */
[----:B------:R-:W3:Y:S04]  /*3a10*/  LDC.64 R8, c[0x0][0x640] ;  /* 0x00019000ff087b82 */ /* 0x000ee80000000a00 */
[----:B--2---:R-:W2:Y:S02]  /*3a20*/  LDS.128 R4, [R3+0x37400] ;  /* 0x0374000003047984 */ /* 0x004ea40000000c00 */
[----:B--2---:R-:W-:-:S04]  /*3a30*/  FMNMX3 R4, R4, RZ, R5, !PT ;  /* 0x000000ff04047276 */ /* 0x004fc80007800005 */
[----:B------:R-:W-:-:S05]  /*3a40*/  FMNMX3 R7, R4, R6, R7, !PT ;  /* 0x0000000604077276 */ /* 0x000fca0007800007 */
[----:B---3--:R3:W-:Y:S02]  /*3a50*/  REDG.E.MAX.S32.STRONG.GPU desc[UR46][R8.64], R7 ;  /* 0x000000070800798e */ /* 0x0087e4000d12e32e */
.L_x_47:
[----:B------:R-:W-:Y:S05]  /*3a60*/  BSYNC.RECONVERGENT B0 ;  /* 0x0000000000007941 */ /* 0x000fea0003800200 */
.L_x_46:
[----:B------:R-:W-:Y:S01]  /*3a70*/  VIADD R63, R63, UR34 ;  /* 0x000000223f3f7c36 */ /* 0x000fe20008000000 */
[----:B------:R-:W-:Y:S02]  /*3a80*/  ELECT P0, URZ, PT ;  /* 0x0000000000ff782f */ /* 0x000fe40003800000 */
[----:B------:R-:W-:Y:S01]  /*3a90*/  IADD3 R42, PT, PT, R42, 0x1, RZ ;  /* 0x000000012a2a7810 */ /* 0x000fe20007ffe0ff */
[C---:B------:R-:W-:Y:S01]  /*3aa0*/  IMAD.HI.U32 R4, R63.reuse, UR11, RZ ;  /* 0x0000000b3f047c27 */ /* 0x040fe2000f8e00ff */
[----:B------:R-:W-:Y:S02]  /*3ab0*/  IADD3 R44, PT, PT, R44, 0x1, RZ ;  /* 0x000000012c2c7810 */ /* 0x000fe40007ffe0ff */
[----:B------:R-:W-:Y:S01]  /*3ac0*/  ISETP.NE.AND P1, PT, R42, 0x2, PT ;  /* 0x000000022a00780c */ /* 0x000fe20003f25270 */
[----:B------:R-:W-:-:S03]  /*3ad0*/  IMAD.IADD R2, R63, 0x1, -R4 ;  /* 0x000000013f027824 */ /* 0x000fc600078e0a04 */
[----:B------:R-:W-:Y:S02]  /*3ae0*/  SEL R42, R42, RZ, P1 ;  /* 0x000000ff2a2a7207 */ /* 0x000fe40000800000 */
[----:B------:R-:W-:Y:S01]  /*3af0*/  SHF.R.U32.HI R2, RZ, UR23, R2 ;  /* 0x00000017ff027c19 */ /* 0x000fe20008011602 */
[----:B--2---:R-:W-:-:S03]  /*3b00*/  @P0 IMAD.MOV.U32 R5, RZ, RZ, 0x1 ;  /* 0x00000001ff050424 */ /* 0x004fc600078e00ff */
[----:B------:R-:W-:Y:S01]  /*3b10*/  IADD3 R2, PT, PT, R4, R2, RZ ;  /* 0x0000000204027210 */ /* 0x000fe20007ffe0ff */
[----:B------:R2:W-:Y:S01]  /*3b20*/  @P0 SYNCS.ARRIVE.TRANS64.ART0 RZ, [R40+URZ+0x70], R5 ;  /* 0x0000700528ff09a7 */ /* 0x0005e200085000ff */
[----:B------:R-:W-:Y:S02]  /*3b30*/  ISETP.GE.AND P0, PT, R63, 0x200, PT ;  /* 0x000002003f00780c */ /* 0x000fe40003f06270 */
[----:B------:R-:W-:-:S05]  /*3b40*/  SHF.R.U32.HI R2, RZ, UR22, R2 ;  /* 0x00000016ff027c19 */ /* 0x000fca0008011602 */
[----:B------:R-:W-:-:S04]  /*3b50*/  IMAD.MOV R2, RZ, RZ, -R2 ;  /* 0x000000ffff027224 */ /* 0x000fc800078e0a02 */
[----:B------:R-:W-:-:S04]  /*3b60*/  IMAD R67, R2, UR10, R63 ;  /* 0x0000000a02437c24 */ /* 0x000fc8000f8e023f */
[----:B------:R-:W-:-:S04]  /*3b70*/  IMAD.HI.U32 R4, R67, UR20, RZ ;  /* 0x0000001443047c27 */ /* 0x000fc8000f8e00ff */
[----:B------:R-:W-:-:S05]  /*3b80*/  IMAD.IADD R2, R67, 0x1, -R4 ;  /* 0x0000000143027824 */ /* 0x000fca00078e0a04 */
[----:B------:R-:W-:-:S04]  /*3b90*/  SHF.R.U32.HI R2, RZ, UR21, R2 ;  /* 0x00000015ff027c19 */ /* 0x000fc80008011602 */
[----:B------:R-:W-:Y:S02]  /*3ba0*/  IADD3 R2, PT, PT, R4, R2, RZ ;  /* 0x0000000204027210 */ /* 0x000fe40007ffe0ff */
[----:B------:R-:W-:Y:S02]  /*3bb0*/  SEL R4, RZ, 0x1, P1 ;  /* 0x00000001ff047807 */ /* 0x000fe40000800000 */
[----:B------:R-:W-:Y:S02]  /*3bc0*/  SHF.R.U32.HI R66, RZ, UR13, R2 ;  /* 0x0000000dff427c19 */ /* 0x000fe40008011602 */
[----:B------:R-:W-:-:S03]  /*3bd0*/  LOP3.LUT R43, R43, R4, RZ, 0x3c, !PT ;  /* 0x000000042b2b7212 */ /* 0x000fc600078e3cff */
[----:B---3--:R-:W-:-:S04]  /*3be0*/  IMAD.HI.U32 R7, R66, UR9, RZ ;  /* 0x0000000942077c27 */ /* 0x008fc8000f8e00ff */
[----:B------:R-:W-:-:S05]  /*3bf0*/  IMAD.IADD R2, R66, 0x1, -R7 ;  /* 0x0000000142027824 */ /* 0x000fca00078e0a07 */
[----:B------:R-:W-:-:S05]  /*3c00*/  SHF.R.U32.HI R2, RZ, UR15, R2 ;  /* 0x0000000fff027c19 */ /* 0x000fca0008011602 */
[----:B------:R-:W-:-:S05]  /*3c10*/  IMAD.IADD R2, R7, 0x1, R2 ;  /* 0x0000000107027824 */ /* 0x000fca00078e0202 */
[----:B--2---:R-:W-:Y:S02]  /*3c20*/  SHF.R.U32.HI R5, RZ, UR14, R2 ;  /* 0x0000000eff057c19 */ /* 0x004fe40008011602 */
[----:B------:R-:W-:-:S03]  /*3c30*/  IADD3 R2, PT, PT, -R66, RZ, RZ ;  /* 0x000000ff42027210 */ /* 0x000fc60007ffe1ff */
[----:B------:R-:W-:Y:S02]  /*3c40*/  IMAD.MOV R5, RZ, RZ, -R5 ;  /* 0x000000ffff057224 */ /* 0x000fe400078e0a05 */
[----:B------:R-:W-:Y:S02]  /*3c50*/  IMAD R67, R2, UR19, R67 ;  /* 0x0000001302437c24 */ /* 0x000fe4000f8e0243 */
[----:B------:R-:W-:Y:S01]  /*3c60*/  IMAD R66, R5, UR8, R66 ;  /* 0x0000000805427c24 */ /* 0x000fe2000f8e0242 */
[----:B------:R-:W-:Y:S06]  /*3c70*/  @!P0 BRA `(.L_x_48) ;  /* 0xffffffe8006c8947 */ /* 0x000fec000383ffff */
[----:B------:R-:W-:Y:S05]  /*3c80*/  BSYNC B1 ;  /* 0x0000000000017941 */ /* 0x000fea0003800000 */
.L_x_35:
[----:B------:R-:W-:Y:S01]  /*3c90*/  BAR.SYNC.DEFER_BLOCKING 0x2, 0x80 ;  /* 0x0082000000007b1d */ /* 0x000fe20000010000 */
[----:B-1-3--:R-:W-:Y:S01]  /*3ca0*/  LOP3.LUT R4, R65, 0xffff, RZ, 0xc0, !PT ;  /* 0x0000ffff41047812 */ /* 0x00afe200078ec0ff */
[----:B--2---:R-:W-:Y:S02]  /*3cb0*/  IMAD.MOV.U32 R3, RZ, RZ, 0xffff ;  /* 0x0000ffffff037424 */ /* 0x004fe400078e00ff */
[----:B------:R-:W-:Y:S01]  /*3cc0*/  IMAD.MOV.U32 R2, RZ, RZ, 0x1 ;  /* 0x00000001ff027424 */ /* 0x000fe200078e00ff */
[----:B------:R-:W-:-:S03]  /*3cd0*/  SHF.R.U32.HI R4, RZ, 0x5, R4 ;  /* 0x00000005ff047819 */ /* 0x000fc60000011604 */
[----:B------:R-:W1:Y:S01]  /*3ce0*/  S2UR UR5, SR_CgaCtaId ;  /* 0x00000000000579c3 */ /* 0x000e620000008800 */
[----:B------:R-:W-:Y:S01]  /*3cf0*/  SHF.L.U32 R3, R3, R4, RZ ;  /* 0x0000000403037219 */ /* 0x000fe200000006ff */
[----:B------:R-:W-:-:S05]  /*3d00*/  VIADD R5, R4, 0x10 ;  /* 0x0000001004057836 */ /* 0x000fca0000000000 */
[----:B------:R-:W-:-:S04]  /*3d10*/  SHF.L.U32 R2, R2, R5, RZ ;  /* 0x0000000502027219 */ /* 0x000fc800000006ff */
[----:B------:R-:W-:-:S04]  /*3d20*/  LOP3.LUT R5, R2, R3, RZ, 0xfc, !PT ;  /* 0x0000000302057212 */ /* 0x000fc800078efcff */
[----:B------:R-:W-:Y:S01]  /*3d30*/  LOP3.LUT R3, R5, 0xffff, RZ, 0xc0, !PT ;  /* 0x0000ffff05037812 */ /* 0x000fe200078ec0ff */
[----:B------:R-:W-:Y:S01]  /*3d40*/  NOP ;  /* 0x0000000000007918 */ /* 0x000fe20000000000 */
[----:B------:R-:W-:Y:S02]  /*3d50*/  UMOV UR4, 0x50 ;  /* 0x0000005000047882 */ /* 0x000fe40000000000 */
[----:B-1----:R-:W-:-:S09]  /*3d60*/  ULEA UR5, UR5, UR4, 0x18 ;  /* 0x0000000405057291 */ /* 0x002fd2000f8ec0ff */
[----:B------:R-:W1:Y:S02]  /*3d70*/  LDS R0, [UR5] ;  /* 0x00000005ff007984 */ /* 0x000e640008000800 */
[----:B-1----:R-:W-:-:S04]  /*3d80*/  LOP3.LUT R2, R5, 0xffff, R0, 0x80, !PT ;  /* 0x0000ffff05027812 */ /* 0x002fc800078e8000 */
[----:B------:R-:W-:-:S13]  /*3d90*/  ISETP.NE.AND P0, PT, R2, R3, PT ;  /* 0x000000030200720c */ /* 0x000fda0003f05270 */
[----:B------:R-:W-:Y:S05]  /*3da0*/  @P0 BRA `(.L_x_49) ;  /* 0x0000000000500947 */ /* 0x000fea0003800000 */
[----:B------:R-:W-:Y:S02]  /*3db0*/  SHF.R.U32.HI R0, RZ, 0x10, R0 ;  /* 0x00000010ff007819 */ /* 0x000fe40000011600 */
[----:B------:R-:W-:-:S04]  /*3dc0*/  SHF.R.U32.HI R3, RZ, 0x10, R5 ;  /* 0x00000010ff037819 */ /* 0x000fc80000011605 */
[----:B------:R-:W-:-:S04]  /*3dd0*/  LOP3.LUT R0, R0, R3, RZ, 0xc0, !PT ;  /* 0x0000000300007212 */ /* 0x000fc800078ec0ff */
[----:B------:R-:W-:-:S13]  /*3de0*/  ISETP.NE.AND P0, PT, R0, R3, PT ;  /* 0x000000030000720c */ /* 0x000fda0003f05270 */
[----:B------:R-:W-:Y:S05]  /*3df0*/  @P0 BRA `(.L_x_50) ;  /* 0x0000000000300947 */ /* 0x000fea0003800000 */
[----:B------:R-:W-:Y:S01]  /*3e00*/  R2UR UR48, R5 ;  /* 0x00000000053072ca */ /* 0x000fe200000e0000 */
[----:B------:R-:W1:Y:S01]  /*3e10*/  S2R R2, SR_LANEID ;  /* 0x0000000000027919 */ /* 0x000e620000000000 */
[----:B------:R-:W-:Y:S02]  /*3e20*/  VOTEU.ANY UR6, UPT, PT ;  /* 0x0000000000067886 */ /* 0x000fe400038e0100 */
[----:B------:R-:W-:-:S09]  /*3e30*/  UFLO.U32 UR6, UR6 ;  /* 0x00000006000672bd */ /* 0x000fd200080e0000 */
[----:B------:R-:W-:-:S06]  /*3e40*/  ULOP3.LUT UR48, URZ, UR48, URZ, 0x33, !UPT ;  /* 0x00000030ff307292 */ /* 0x000fcc000f8e33ff */
[----:B------:R-:W-:-:S04]  /*3e50*/  IMAD.U32 R0, RZ, RZ, UR48 ;  /* 0x00000030ff007e24 */ /* 0x000fc8000f8e00ff */
[----:B------:R-:W2:Y:S02]  /*3e60*/  REDUX UR4, R0 ;  /* 0x00000000000473c4 */ /* 0x000ea40000000000 */
[----:B------:R3:W-:Y:S01]  /*3e70*/  UTCATOMSWS.AND URZ, UR48 ;  /* 0x0000003000ff79e3 */ /* 0x0007e20008000000 */
[----:B-1----:R-:W-:Y:S01]  /*3e80*/  ISETP.EQ.U32.AND P0, PT, R2, UR6, PT ;  /* 0x0000000602007c0c */ /* 0x002fe2000bf02070 */
[----:B--2---:R-:W-:-:S12]  /*3e90*/  IMAD.U32 R2, RZ, RZ, UR4 ;  /* 0x00000004ff027e24 */ /* 0x004fd8000f8e00ff */
[----:B------:R3:W-:Y:S01]  /*3ea0*/  @P0 ATOMS.AND RZ, [UR5], R2 ;  /* 0x00000002ffff098c */ /* 0x0007e2000a800005 */
[----:B------:R-:W-:Y:S05]  /*3eb0*/  BRA `(.L_x_51) ;  /* 0x0000000000147947 */ /* 0x000fea0003800000 */
.L_x_50:
[----:B------:R-:W-:Y:S02]  /*3ec0*/  MOV R2, 0x3ee0 ;  /* 0x00003ee000027802 */ /* 0x000fe40000000f00 */
[----:B------:R-:W-:Y:S05]  /*3ed0*/  CALL.REL.NOINC `($__internal_0_$__cuda_sm10x_tcgen05_guardrail_trap_col_being_dealloced_not_returned_by_alloc) ;  /* 0x0000000000c87944 */ /* 0x000fea0003c00000 */
[----:B------:R-:W-:Y:S05]  /*3ee0*/  BRA `(.L_x_51) ;  /* 0x0000000000087947 */ /* 0x000fea0003800000 */
.L_x_49:
[----:B------:R-:W-:Y:S02]  /*3ef0*/  MOV R2, 0x3f10 ;  /* 0x00003f1000027802 */ /* 0x000fe40000000f00 */
[----:B------:R-:W-:Y:S05]  /*3f00*/  CALL.REL.NOINC `($__internal_2_$__cuda_sm10x_tcgen05_guardrail_trap_unallocated_columns_being_dealloced) ;  /* 0x0000000000d47944 */ /* 0x000fea0003c00000 */
.L_x_51:
[----:B------:R-:W-:Y:S01]  /*3f10*/  NOP ;  /* 0x0000000000007918 */ /* 0x000fe20000000000 */
[----:B------:R-:W-:-:S04]  /*3f20*/  DEPBAR.LE SB0, 0x0 ;  /* 0x000080000000791a */ /* 0x000fc80000000000 */
[----:B---3--:R-:W-:Y:S05]  /*3f30*/  EXIT ;  /* 0x000000000000794d */ /* 0x008fea0003800000 */
.L_x_18:
[----:B------:R-:W-:Y:S02]  /*3f40*/  MOV R4, UR4 ;  /* 0x0000000400047c02 */ /* 0x000fe40008000f00 */
[----:B------:R-:W-:Y:S02]  /*3f50*/  MOV R5, UR4 ;  /* 0x0000000400057c02 */ /* 0x000fe40008000f00 */
[----:B------:R-:W-:-:S07]  /*3f60*/  MOV R2, UR25 ;  /* 0x0000001900027c02 */ /* 0x000fce0008000f00 */
.L_x_52:
[----:B-1----:R1:W2:Y:S02]  /*3f70*/  SYNCS.PHASECHK.TRANS64.TRYWAIT P0, [R2+URZ+0x30], R5 ;  /* 0x00003005020075a7 */ /* 0x0022a400080011ff */
[----:B--2---:R-:W-:Y:S05]  /*3f80*/  @!P0 NANOSLEEP.SYNCS 0x989680 ;  /* 0x009896800000895d */ /* 0x004fea0003900000 */
[----:B------:R-:W2:Y:S02]  /*3f90*/  @!P0 SYNCS.PHASECHK.TRANS64 P0, [R2+URZ+0x30], R5 ;  /* 0x00003005020085a7 */ /* 0x000ea400080010ff */
[----:B--2---:R-:W-:Y:S05]  /*3fa0*/  @!P0 BRA `(.L_x_52) ;  /* 0xfffffffc00f08947 */ /* 0x004fea000383ffff */
[----:B------:R-:W-:Y:S05]  /*3fb0*/  BRA `(.L_x_17) ;  /* 0xffffffcc00347947 */ /* 0x000fea000383ffff */
.L_x_21:
[----:B------:R-:W-:Y:S02]  /*3fc0*/  MOV R4, UR5 ;  /* 0x0000000500047c02 */ /* 0x000fe40008000f00 */
[----:B------:R-:W-:Y:S02]  /*3fd0*/  MOV R5, UR5 ;  /* 0x0000000500057c02 */ /* 0x000fe40008000f00 */
[----:B------:R-:W-:-:S07]  /*3fe0*/  MOV R2, UR4 ;  /* 0x0000000400027c02 */ /* 0x000fce0008000f00 */
.L_x_53:
[----:B-1----:R1:W5:Y:S02]  /*3ff0*/  SYNCS.PHASECHK.TRANS64.TRYWAIT P0, [R2+URZ+0x30], R5 ;  /* 0x00003005020075a7 */ /* 0x00236400080011ff */
[----:B-----5:R-:W-:Y:S05]  /*4000*/  @!P0 NANOSLEEP.SYNCS 0x989680 ;  /* 0x009896800000895d */ /* 0x020fea0003900000 */
[----:B------:R-:W5:Y:S02]  /*4010*/  @!P0 SYNCS.PHASECHK.TRANS64 P0, [R2+URZ+0x30], R5 ;  /* 0x00003005020085a7 */ /* 0x000f6400080010ff */
[----:B-----5:R-:W-:Y:S05]  /*4020*/  @!P0 BRA `(.L_x_53) ;  /* 0xfffffffc00f08947 */ /* 0x020fea000383ffff */
[----:B------:R-:W-:Y:S05]  /*4030*/  BRA `(.L_x_54) ;  /* 0xffffffd0004c7947 */ /* 0x000fea000383ffff */
.L_x_24:
[----:B------:R-:W-:Y:S02]  /*4040*/  MOV R2, UR17 ;  /* 0x0000001100027c02 */ /* 0x000fe40008000f00 */
[-C--:B------:R-:W-:Y:S02]  /*4050*/  MOV R8, R3.reuse ;  /* 0x0000000300087202 */ /* 0x080fe40000000f00 */
[----:B------:R-:W-:-:S07]  /*4060*/  MOV R9, R3 ;  /* 0x0000000300097202 */ /* 0x000fce0000000f00 */
.L_x_55:
[----:B-1----:R1:W4:Y:S02]  /*4070*/  SYNCS.PHASECHK.TRANS64.TRYWAIT P0, [R2+URZ+0x70], R9 ;  /* 0x00007009020075a7 */ /* 0x00232400080011ff */
[----:B----4-:R-:W-:Y:S05]  /*4080*/  @!P0 NANOSLEEP.SYNCS 0x989680 ;  /* 0x009896800000895d */ /* 0x010fea0003900000 */
[----:B------:R-:W4:Y:S02]  /*4090*/  @!P0 SYNCS.PHASECHK.TRANS64 P0, [R2+URZ+0x70], R9 ;  /* 0x00007009020085a7 */ /* 0x000f2400080010ff */
[----:B----4-:R-:W-:Y:S05]  /*40a0*/  @!P0 BRA `(.L_x_55) ;  /* 0xfffffffc00f08947 */ /* 0x010fea000383ffff */
[----:B------:R-:W-:Y:S05]  /*40b0*/  BRA `(.L_x_56) ;  /* 0xffffffd400ac7947 */ /* 0x000fea000383ffff */
.L_x_26:
[----:B------:R-:W-:Y:S02]  /*40c0*/  MOV R8, UR26 ;  /* 0x0000001a00087c02 */ /* 0x000fe40008000f00 */
[----:B------:R-:W-:Y:S02]  /*40d0*/  MOV R9, UR26 ;  /* 0x0000001a00097c02 */ /* 0x000fe40008000f00 */
[----:B------:R-:W-:Y:S07]  /*40e0*/  MOV R2, UR16 ;  /* 0x0000001000027c02 */ /* 0x000fee0008000f00 */
.L_x_57:
[----:B-1----:R1:W4:Y:S02]  /*40f0*/  SYNCS.PHASECHK.TRANS64.TRYWAIT P1, [R2+URZ], R9 ;  /* 0x00000009020075a7 */ /* 0x00232400080211ff */
[----:B----4-:R-:W-:Y:S05]  /*4100*/  @!P1 NANOSLEEP.SYNCS 0x989680 ;  /* 0x009896800000995d */ /* 0x010fea0003900000 */
[----:B------:R-:W4:Y:S02]  /*4110*/  @!P1 SYNCS.PHASECHK.TRANS64 P1, [R2+URZ], R9 ;  /* 0x00000009020095a7 */ /* 0x000f2400080210ff */
[----:B----4-:R-:W-:Y:S05]  /*4120*/  @!P1 BRA `(.L_x_57) ;  /* 0xfffffffc00f09947 */ /* 0x010fea000383ffff */
[----:B------:R-:W-:Y:S05]  /*4130*/  BRA `(.L_x_25) ;  /* 0xffffffd800207947 */ /* 0x000fea000383ffff */
.L_x_29:
[----:B------:R-:W-:-:S07]  /*4140*/  MOV R5, R4 ;  /* 0x0000000400057202 */ /* 0x000fce0000000f00 */
.L_x_58:
[----:B----4-:R4:W1:Y:S02]  /*4150*/  SYNCS.PHASECHK.TRANS64.TRYWAIT P0, [R2+URZ+0x70], R5 ;  /* 0x00007005020075a7 */ /* 0x01086400080011ff */
[----:B-1----:R-:W-:Y:S05]  /*4160*/  @!P0 NANOSLEEP.SYNCS 0x989680 ;  /* 0x009896800000895d */ /* 0x002fea0003900000 */
[----:B------:R-:W1:Y:S02]  /*4170*/  @!P0 SYNCS.PHASECHK.TRANS64 P0, [R2+URZ+0x70], R5 ;  /* 0x00007005020085a7 */ /* 0x000e6400080010ff */
[----:B-1----:R-:W-:Y:S05]  /*4180*/  @!P0 BRA `(.L_x_58) ;  /* 0xfffffffc00f08947 */ /* 0x002fea000383ffff */
[----:B------:R-:W-:Y:S05]  /*4190*/  BRA `(.L_x_22) ;  /* 0xffffffd800cc7947 */ /* 0x000fea000383ffff */
.L_x_37:
[----:B------:R-:W-:-:S07]  /*41a0*/  MOV R4, R5 ;  /* 0x0000000500047202 */ /* 0x000fce0000000f00 */
.L_x_59:
[----:B-1----:R1:W2:Y:S02]  /*41b0*/  SYNCS.PHASECHK.TRANS64.TRYWAIT P0, [R40+URZ+0x60], R5 ;  /* 0x00006005280075a7 */ /* 0x0022a400080011ff */
[----:B--2---:R-:W-:Y:S05]  /*41c0*/  @!P0 NANOSLEEP.SYNCS 0x989680 ;  /* 0x009896800000895d */ /* 0x004fea0003900000 */
[----:B------:R-:W2:Y:S02]  /*41d0*/  @!P0 SYNCS.PHASECHK.TRANS64 P0, [R40+URZ+0x60], R5 ;  /* 0x00006005280085a7 */ /* 0x000ea400080010ff */
[----:B--2---:R-:W-:Y:S05]  /*41e0*/  @!P0 BRA `(.L_x_59) ;  /* 0xfffffffc00f08947 */ /* 0x004fea000383ffff */
[----:B------:R-:W-:Y:S05]  /*41f0*/  BRA `(.L_x_60) ;  /* 0xffffffe400247947 */ /* 0x000fea000383ffff */
        .weak           $__internal_0_$__cuda_sm10x_tcgen05_guardrail_trap_col_being_dealloced_not_returned_by_alloc
        .type           $__internal_0_$__cuda_sm10x_tcgen05_guardrail_trap_col_being_dealloced_not_returned_by_alloc,@function
        .size           $__internal_0_$__cuda_sm10x_tcgen05_guardrail_trap_col_being_dealloced_not_returned_by_alloc,($__internal_1_$__cuda_sm10x_tcgen05_guardrail_trap_phase_invalid_during_alloc - $__internal_0_$__cuda_sm10x_tcgen05_guardrail_trap_col_being_dealloced_not_returned_by_alloc)
$__internal_0_$__cuda_sm10x_tcgen05_guardrail_trap_col_being_dealloced_not_returned_by_alloc:
[----:B------:R-:W-:Y:S05]  /*4200*/  BPT.TRAP 0x1 ;  /* 0x000000040000795c */ /* 0x000fea0000300000 */
[----:B------:R-:W-:-:S04]  /*4210*/  HFMA2 R3, -RZ, RZ, 0, 0 ;  /* 0x00000000ff037431 */ /* 0x000fc800000001ff */
[----:B------:R-:W-:Y:S05]  /*4220*/  RET.REL.NODEC R2 `(kernel_cutlass_kernel_cudnngemm_amaxdense_blockscaled_gemm_persistent_amaxSm100BlockScaledPersistentDenseGemmKernel_object_at__TiledMMA_ThrLayoutVMNK11110000_PermutationMNK____MMAAtom_Thr_0) ;  /* 0xffffffbc02747950 */ /* 0x000fea0003c3ffff */
        .weak           $__internal_1_$__cuda_sm10x_tcgen05_guardrail_trap_phase_invalid_during_alloc
        .type           $__internal_1_$__cuda_sm10x_tcgen05_guardrail_trap_phase_invalid_during_alloc,@function
        .size           $__internal_1_$__cuda_sm10x_tcgen05_guardrail_trap_phase_invalid_during_alloc,($__internal_2_$__cuda_sm10x_tcgen05_guardrail_trap_unallocated_columns_being_dealloced - $__internal_1_$__cuda_sm10x_tcgen05_guardrail_trap_phase_invalid_during_alloc)
$__internal_1_$__cuda_sm10x_tcgen05_guardrail_trap_phase_invalid_during_alloc:
[----:B------:R-:W-:Y:S05]  /*4230*/  BPT.TRAP 0x1 ;  /* 0x000000040000795c */ /* 0x000fea0000300000 */
[----:B------:R-:W-:-:S04]  /*4240*/  MOV R3, 0x0 ;  /* 0x0000000000037802 */ /* 0x000fc80000000f00 */
[----:B------:R-:W-:Y:S05]  /*4250*/  RET.REL.NODEC R2 `(kernel_cutlass_kernel_cudnngemm_amaxdense_blockscaled_gemm_persistent_amaxSm100BlockScaledPersistentDenseGemmKernel_object_at__TiledMMA_ThrLayoutVMNK11110000_PermutationMNK____MMAAtom_Thr_0) ;  /* 0xffffffbc02687950 */ /* 0x000fea0003c3ffff */
        .weak           $__internal_2_$__cuda_sm10x_tcgen05_guardrail_trap_unallocated_columns_being_dealloced
        .type           $__internal_2_$__cuda_sm10x_tcgen05_guardrail_trap_unallocated_columns_being_dealloced,@function
        .size           $__internal_2_$__cuda_sm10x_tcgen05_guardrail_trap_unallocated_columns_being_dealloced,(.L_x_64 - $__internal_2_$__cuda_sm10x_tcgen05_guardrail_trap_unallocated_columns_being_dealloced)
$__internal_2_$__cuda_sm10x_tcgen05_guardrail_trap_unallocated_columns_being_dealloced:
[----:B------:R-:W-:Y:S05]  /*4260*/  BPT.TRAP 0x1 ;  /* 0x000000040000795c */ /* 0x000fea0000300000 */
[----:B------:R-:W-:-:S04]  /*4270*/  HFMA2 R3, -RZ, RZ, 0, 0 ;  /* 0x00000000ff037431 */ /* 0x000fc800000001ff */
[----:B------:R-:W-:Y:S05]  /*4280*/  RET.REL.NODEC R2 `(kernel_cutlass_kernel_cudnngemm_amaxdense_blockscaled_gemm_persistent_amaxSm100BlockScaledPersistentDenseGemmKernel_object_at__TiledMMA_ThrLayoutVMNK11110000_PermutationMNK____MMAAtom_Thr_0) ;  /* 0xffffffbc025c7950 */ /* 0x000fea0003c3ffff */
.L_x_61:
[----:B------:R-:W-:-:S00]  /*4290*/  BRA `(.L_x_61) ;  /* 0xfffffffc00fc7947 */ /* 0x000fc0000383ffff */
[----:B------:R-:W-:-:S00]  /*42a0*/  NOP ;  /* 0x0000000000007918 */ /* 0x000fc00000000000 */
        /* <DEDUP_REMOVED lines=13> */
.L_x_64:


//--------------------- .nv.shared.kernel_cutlass_kernel_cudnngemm_amaxdense_blockscaled_gemm_persistent_amaxSm100BlockScaledPersistentDenseGemmKernel_object_at__TiledMMA_ThrLayoutVMNK11110000_PermutationMNK____MMAAtom_Thr_0 --------------------------
	.section	.nv.shared.kernel_cutlass_kernel_cudnngemm_amaxdense_blockscaled_gemm_persistent_amaxSm100BlockScaledPersistentDenseGemmKernel_object_at__TiledMMA_ThrLayoutVMNK11110000_PermutationMNK____MMAAtom_Thr_0,"aw",@nobits
	.sectionflags	@""
	.align	1024
	.zero		1024


//--------------------- .nv.shared.reserved.0     --------------------------
	.section	.nv.shared.reserved.0,"aw",@nobits
	.align	8
	.weak		__nv_reservedSMEM_offset_0_alias
	.size		__nv_reservedSMEM_offset_0_alias, 0, 64
	.other		__nv_reservedSMEM_offset_0_alias,@"STO_CUDA_RESERVED_SHARED STV_DEFAULT"
__nv_reservedSMEM_offset_0_alias:
	.zero		0
.nv.shared.reserved.0:
	.zero		64
	.weak		__nv_reservedSMEM_allocation_phase
	.type		__nv_reservedSMEM_allocation_phase,@object
	.size		__nv_reservedSMEM_allocation_phase,(.L_0 - __nv_reservedSMEM_allocation_phase)
__nv_reservedSMEM_allocation_phase:
	.zero		1
.L_0:
	.zero		7
	.weak		__nv_reservedSMEM_devtool_atexit_pc
	.type		__nv_reservedSMEM_devtool_atexit_pc,@object
	.size		__nv_reservedSMEM_devtool_atexit_pc,(__nv_reservedSMEM_allocation_mask - __nv_reservedSMEM_devtool_atexit_pc)
__nv_reservedSMEM_devtool_atexit_pc:
	.zero		8
	.weak		__nv_reservedSMEM_allocation_mask
	.type		__nv_reservedSMEM_allocation_mask,@object
	.size		__nv_reservedSMEM_allocation_mask,(.L_2 - __nv_reservedSMEM_allocation_mask)
__nv_reservedSMEM_allocation_mask:
	.zero		4
.L_2:


//--------------------- .nv.constant0.kernel_cutlass_kernel_cudnngemm_amaxdense_blockscaled_gemm_persistent_amaxSm100BlockScaledPersistentDenseGemmKernel_object_at__TiledMMA_ThrLayoutVMNK11110000_PermutationMNK____MMAAtom_Thr_0 --------------------------
	.section	.nv.constant0.kernel_cutlass_kernel_cudnngemm_amaxdense_blockscaled_gemm_persistent_amaxSm100BlockScaledPersistentDenseGemmKernel_object_at__TiledMMA_ThrLayoutVMNK11110000_PermutationMNK____MMAAtom_Thr_0,"a",@progbits
	.sectionflags	@""
	.align	4
.nv.constant0.kernel_cutlass_kernel_cudnngemm_amaxdense_blockscaled_gemm_persistent_amaxSm100BlockScaledPersistentDenseGemmKernel_object_at__TiledMMA_ThrLayoutVMNK11110000_PermutationMNK____MMAAtom_Thr_0:
	.zero		1644


//--------------------- SYMBOLS --------------------------

	.type		.nv.reservedSmem.offset0,@object
	.size		.nv.reservedSmem.offset0,0x4
	.type		.nv.reservedSmem.cap,@object
	.size		.nv.reservedSmem.cap,0x4
